//
// Generated by NVIDIA NVVM Compiler
//
// Compiler Build ID: CL-36424714
// Cuda compilation tools, release 13.0, V13.0.88
// Based on NVVM 20.0.0
//

.version 9.0
.target sm_100
.address_size 64

	// .globl	_Z10count_pi_1PfS_Pii
// _ZZ10count_pi_2PfS_PiiE10count_pi_2 has been demoted
// _ZZ10count_pi_3PfS_PiiE10count_pi_3 has been demoted

.visible .entry _Z10count_pi_1PfS_Pii(
	.param .u64 .ptr .align 1 _Z10count_pi_1PfS_Pii_param_0,
	.param .u64 .ptr .align 1 _Z10count_pi_1PfS_Pii_param_1,
	.param .u64 .ptr .align 1 _Z10count_pi_1PfS_Pii_param_2,
	.param .u32 _Z10count_pi_1PfS_Pii_param_3
)
{
	.reg .pred 	%p<14>;
	.reg .b32 	%r<51>;
	.reg .b32 	%f<37>;
	.reg .b64 	%rd<17>;

	ld.param.u64 	%rd6, [_Z10count_pi_1PfS_Pii_param_0];
	ld.param.u64 	%rd7, [_Z10count_pi_1PfS_Pii_param_1];
	ld.param.u64 	%rd5, [_Z10count_pi_1PfS_Pii_param_2];
	cvta.to.global.u64 	%rd1, %rd7;
	cvta.to.global.u64 	%rd2, %rd6;
	mov.u32 	%r18, %tid.x;
	mov.u32 	%r19, %ctaid.x;
	mov.u32 	%r20, %ntid.x;
	mad.lo.s32 	%r1, %r19, %r20, %r18;
	shl.b32 	%r48, %r1, 7;
	setp.eq.s32 	%p1, %r48, 2147483520;
	mov.b32 	%r47, 0;
	@%p1 bra 	$L__BB0_6;
	add.s32 	%r23, %r48, 128;
	add.s32 	%r24, %r48, 1;
	max.s32 	%r3, %r23, %r24;
	and.b32  	%r4, %r3, 1;
	sub.s32 	%r25, %r48, %r3;
	setp.gt.u32 	%p2, %r25, -8;
	mov.b32 	%r47, 0;
	@%p2 bra 	$L__BB0_4;
	add.s32 	%r27, %r48, %r4;
	sub.s32 	%r44, %r27, %r3;
	add.s64 	%rd3, %rd2, 16;
	add.s64 	%rd4, %rd1, 16;
	mov.b32 	%r47, 0;
$L__BB0_3:
	.pragma "nounroll";
	mul.wide.s32 	%rd8, %r48, 4;
	add.s64 	%rd9, %rd3, %rd8;
	add.s64 	%rd10, %rd4, %rd8;
	ld.global.f32 	%f1, [%rd9+-16];
	ld.global.f32 	%f2, [%rd10+-16];
	mul.f32 	%f3, %f2, %f2;
	fma.rn.f32 	%f4, %f1, %f1, %f3;
	setp.lt.f32 	%p3, %f4, 0f3F800000;
	selp.u32 	%r28, 1, 0, %p3;
	add.s32 	%r29, %r47, %r28;
	ld.global.f32 	%f5, [%rd9+-12];
	ld.global.f32 	%f6, [%rd10+-12];
	mul.f32 	%f7, %f6, %f6;
	fma.rn.f32 	%f8, %f5, %f5, %f7;
	setp.lt.f32 	%p4, %f8, 0f3F800000;
	selp.u32 	%r30, 1, 0, %p4;
	add.s32 	%r31, %r29, %r30;
	ld.global.f32 	%f9, [%rd9+-8];
	ld.global.f32 	%f10, [%rd10+-8];
	mul.f32 	%f11, %f10, %f10;
	fma.rn.f32 	%f12, %f9, %f9, %f11;
	setp.lt.f32 	%p5, %f12, 0f3F800000;
	selp.u32 	%r32, 1, 0, %p5;
	add.s32 	%r33, %r31, %r32;
	ld.global.f32 	%f13, [%rd9+-4];
	ld.global.f32 	%f14, [%rd10+-4];
	mul.f32 	%f15, %f14, %f14;
	fma.rn.f32 	%f16, %f13, %f13, %f15;
	setp.lt.f32 	%p6, %f16, 0f3F800000;
	selp.u32 	%r34, 1, 0, %p6;
	add.s32 	%r35, %r33, %r34;
	ld.global.f32 	%f17, [%rd9];
	ld.global.f32 	%f18, [%rd10];
	mul.f32 	%f19, %f18, %f18;
	fma.rn.f32 	%f20, %f17, %f17, %f19;
	setp.lt.f32 	%p7, %f20, 0f3F800000;
	selp.u32 	%r36, 1, 0, %p7;
	add.s32 	%r37, %r35, %r36;
	ld.global.f32 	%f21, [%rd9+4];
	ld.global.f32 	%f22, [%rd10+4];
	mul.f32 	%f23, %f22, %f22;
	fma.rn.f32 	%f24, %f21, %f21, %f23;
	setp.lt.f32 	%p8, %f24, 0f3F800000;
	selp.u32 	%r38, 1, 0, %p8;
	add.s32 	%r39, %r37, %r38;
	ld.global.f32 	%f25, [%rd9+8];
	ld.global.f32 	%f26, [%rd10+8];
	mul.f32 	%f27, %f26, %f26;
	fma.rn.f32 	%f28, %f25, %f25, %f27;
	setp.lt.f32 	%p9, %f28, 0f3F800000;
	selp.u32 	%r40, 1, 0, %p9;
	add.s32 	%r41, %r39, %r40;
	ld.global.f32 	%f29, [%rd9+12];
	ld.global.f32 	%f30, [%rd10+12];
	mul.f32 	%f31, %f30, %f30;
	fma.rn.f32 	%f32, %f29, %f29, %f31;
	setp.lt.f32 	%p10, %f32, 0f3F800000;
	selp.u32 	%r42, 1, 0, %p10;
	add.s32 	%r47, %r41, %r42;
	add.s32 	%r48, %r48, 8;
	add.s32 	%r44, %r44, 8;
	setp.ne.s32 	%p11, %r44, 0;
	@%p11 bra 	$L__BB0_3;
$L__BB0_4:
	setp.eq.s32 	%p12, %r4, 0;
	@%p12 bra 	$L__BB0_6;
	mul.wide.s32 	%rd11, %r48, 4;
	add.s64 	%rd12, %rd2, %rd11;
	ld.global.f32 	%f33, [%rd12];
	add.s64 	%rd13, %rd1, %rd11;
	ld.global.f32 	%f34, [%rd13];
	mul.f32 	%f35, %f34, %f34;
	fma.rn.f32 	%f36, %f33, %f33, %f35;
	setp.lt.f32 	%p13, %f36, 0f3F800000;
	selp.u32 	%r43, 1, 0, %p13;
	add.s32 	%r47, %r47, %r43;
$L__BB0_6:
	cvta.to.global.u64 	%rd14, %rd5;
	mul.wide.s32 	%rd15, %r1, 4;
	add.s64 	%rd16, %rd14, %rd15;
	st.global.u32 	[%rd16], %r47;
	ret;

}
	// .globl	_Z10count_pi_2PfS_Pii
.visible .entry _Z10count_pi_2PfS_Pii(
	.param .u64 .ptr .align 1 _Z10count_pi_2PfS_Pii_param_0,
	.param .u64 .ptr .align 1 _Z10count_pi_2PfS_Pii_param_1,
	.param .u64 .ptr .align 1 _Z10count_pi_2PfS_Pii_param_2,
	.param .u32 _Z10count_pi_2PfS_Pii_param_3
)
{
	.reg .pred 	%p<16>;
	.reg .b32 	%r<127>;
	.reg .b32 	%f<37>;
	.reg .b64 	%rd<17>;
	// demoted variable
	.shared .align 4 .b8 _ZZ10count_pi_2PfS_PiiE10count_pi_2[2048];
	ld.param.u64 	%rd6, [_Z10count_pi_2PfS_Pii_param_0];
	ld.param.u64 	%rd7, [_Z10count_pi_2PfS_Pii_param_1];
	ld.param.u64 	%rd5, [_Z10count_pi_2PfS_Pii_param_2];
	cvta.to.global.u64 	%rd1, %rd7;
	cvta.to.global.u64 	%rd2, %rd6;
	mov.u32 	%r1, %tid.x;
	mov.u32 	%r2, %ctaid.x;
	mov.u32 	%r23, %ntid.x;
	mad.lo.s32 	%r24, %r2, %r23, %r1;
	shl.b32 	%r122, %r24, 7;
	setp.eq.s32 	%p1, %r122, 2147483520;
	mov.b32 	%r121, 0;
	@%p1 bra 	$L__BB1_6;
	add.s32 	%r27, %r122, 128;
	add.s32 	%r28, %r122, 1;
	max.s32 	%r4, %r27, %r28;
	and.b32  	%r5, %r4, 1;
	sub.s32 	%r29, %r122, %r4;
	setp.gt.u32 	%p2, %r29, -8;
	mov.b32 	%r121, 0;
	@%p2 bra 	$L__BB1_4;
	add.s32 	%r31, %r122, %r5;
	sub.s32 	%r118, %r31, %r4;
	add.s64 	%rd3, %rd2, 16;
	add.s64 	%rd4, %rd1, 16;
	mov.b32 	%r121, 0;
$L__BB1_3:
	.pragma "nounroll";
	mul.wide.s32 	%rd8, %r122, 4;
	add.s64 	%rd9, %rd3, %rd8;
	add.s64 	%rd10, %rd4, %rd8;
	ld.global.f32 	%f1, [%rd9+-16];
	ld.global.f32 	%f2, [%rd10+-16];
	mul.f32 	%f3, %f2, %f2;
	fma.rn.f32 	%f4, %f1, %f1, %f3;
	setp.lt.f32 	%p3, %f4, 0f3F800000;
	selp.u32 	%r32, 1, 0, %p3;
	add.s32 	%r33, %r121, %r32;
	ld.global.f32 	%f5, [%rd9+-12];
	ld.global.f32 	%f6, [%rd10+-12];
	mul.f32 	%f7, %f6, %f6;
	fma.rn.f32 	%f8, %f5, %f5, %f7;
	setp.lt.f32 	%p4, %f8, 0f3F800000;
	selp.u32 	%r34, 1, 0, %p4;
	add.s32 	%r35, %r33, %r34;
	ld.global.f32 	%f9, [%rd9+-8];
	ld.global.f32 	%f10, [%rd10+-8];
	mul.f32 	%f11, %f10, %f10;
	fma.rn.f32 	%f12, %f9, %f9, %f11;
	setp.lt.f32 	%p5, %f12, 0f3F800000;
	selp.u32 	%r36, 1, 0, %p5;
	add.s32 	%r37, %r35, %r36;
	ld.global.f32 	%f13, [%rd9+-4];
	ld.global.f32 	%f14, [%rd10+-4];
	mul.f32 	%f15, %f14, %f14;
	fma.rn.f32 	%f16, %f13, %f13, %f15;
	setp.lt.f32 	%p6, %f16, 0f3F800000;
	selp.u32 	%r38, 1, 0, %p6;
	add.s32 	%r39, %r37, %r38;
	ld.global.f32 	%f17, [%rd9];
	ld.global.f32 	%f18, [%rd10];
	mul.f32 	%f19, %f18, %f18;
	fma.rn.f32 	%f20, %f17, %f17, %f19;
	setp.lt.f32 	%p7, %f20, 0f3F800000;
	selp.u32 	%r40, 1, 0, %p7;
	add.s32 	%r41, %r39, %r40;
	ld.global.f32 	%f21, [%rd9+4];
	ld.global.f32 	%f22, [%rd10+4];
	mul.f32 	%f23, %f22, %f22;
	fma.rn.f32 	%f24, %f21, %f21, %f23;
	setp.lt.f32 	%p8, %f24, 0f3F800000;
	selp.u32 	%r42, 1, 0, %p8;
	add.s32 	%r43, %r41, %r42;
	ld.global.f32 	%f25, [%rd9+8];
	ld.global.f32 	%f26, [%rd10+8];
	mul.f32 	%f27, %f26, %f26;
	fma.rn.f32 	%f28, %f25, %f25, %f27;
	setp.lt.f32 	%p9, %f28, 0f3F800000;
	selp.u32 	%r44, 1, 0, %p9;
	add.s32 	%r45, %r43, %r44;
	ld.global.f32 	%f29, [%rd9+12];
	ld.global.f32 	%f30, [%rd10+12];
	mul.f32 	%f31, %f30, %f30;
	fma.rn.f32 	%f32, %f29, %f29, %f31;
	setp.lt.f32 	%p10, %f32, 0f3F800000;
	selp.u32 	%r46, 1, 0, %p10;
	add.s32 	%r121, %r45, %r46;
	add.s32 	%r122, %r122, 8;
	add.s32 	%r118, %r118, 8;
	setp.ne.s32 	%p11, %r118, 0;
	@%p11 bra 	$L__BB1_3;
$L__BB1_4:
	setp.eq.s32 	%p12, %r5, 0;
	@%p12 bra 	$L__BB1_6;
	mul.wide.s32 	%rd11, %r122, 4;
	add.s64 	%rd12, %rd2, %rd11;
	ld.global.f32 	%f33, [%rd12];
	add.s64 	%rd13, %rd1, %rd11;
	ld.global.f32 	%f34, [%rd13];
	mul.f32 	%f35, %f34, %f34;
	fma.rn.f32 	%f36, %f33, %f33, %f35;
	setp.lt.f32 	%p13, %f36, 0f3F800000;
	selp.u32 	%r47, 1, 0, %p13;
	add.s32 	%r121, %r121, %r47;
$L__BB1_6:
	shl.b32 	%r48, %r1, 2;
	mov.u32 	%r49, _ZZ10count_pi_2PfS_PiiE10count_pi_2;
	add.s32 	%r50, %r49, %r48;
	st.shared.u32 	[%r50], %r121;
	bar.sync 	0;
	setp.ne.s32 	%p14, %r1, 0;
	@%p14 bra 	$L__BB1_10;
	mov.b32 	%r126, 0;
	mov.b32 	%r125, 64;
$L__BB1_8:
	add.s32 	%r54, %r49, %r125;
	ld.shared.u32 	%r55, [%r54+-64];
	add.s32 	%r56, %r55, %r126;
	ld.shared.u32 	%r57, [%r54+-60];
	add.s32 	%r58, %r57, %r56;
	ld.shared.u32 	%r59, [%r54+-56];
	add.s32 	%r60, %r59, %r58;
	ld.shared.u32 	%r61, [%r54+-52];
	add.s32 	%r62, %r61, %r60;
	ld.shared.u32 	%r63, [%r54+-48];
	add.s32 	%r64, %r63, %r62;
	ld.shared.u32 	%r65, [%r54+-44];
	add.s32 	%r66, %r65, %r64;
	ld.shared.u32 	%r67, [%r54+-40];
	add.s32 	%r68, %r67, %r66;
	ld.shared.u32 	%r69, [%r54+-36];
	add.s32 	%r70, %r69, %r68;
	ld.shared.u32 	%r71, [%r54+-32];
	add.s32 	%r72, %r71, %r70;
	ld.shared.u32 	%r73, [%r54+-28];
	add.s32 	%r74, %r73, %r72;
	ld.shared.u32 	%r75, [%r54+-24];
	add.s32 	%r76, %r75, %r74;
	ld.shared.u32 	%r77, [%r54+-20];
	add.s32 	%r78, %r77, %r76;
	ld.shared.u32 	%r79, [%r54+-16];
	add.s32 	%r80, %r79, %r78;
	ld.shared.u32 	%r81, [%r54+-12];
	add.s32 	%r82, %r81, %r80;
	ld.shared.u32 	%r83, [%r54+-8];
	add.s32 	%r84, %r83, %r82;
	ld.shared.u32 	%r85, [%r54+-4];
	add.s32 	%r86, %r85, %r84;
	ld.shared.u32 	%r87, [%r54];
	add.s32 	%r88, %r87, %r86;
	ld.shared.u32 	%r89, [%r54+4];
	add.s32 	%r90, %r89, %r88;
	ld.shared.u32 	%r91, [%r54+8];
	add.s32 	%r92, %r91, %r90;
	ld.shared.u32 	%r93, [%r54+12];
	add.s32 	%r94, %r93, %r92;
	ld.shared.u32 	%r95, [%r54+16];
	add.s32 	%r96, %r95, %r94;
	ld.shared.u32 	%r97, [%r54+20];
	add.s32 	%r98, %r97, %r96;
	ld.shared.u32 	%r99, [%r54+24];
	add.s32 	%r100, %r99, %r98;
	ld.shared.u32 	%r101, [%r54+28];
	add.s32 	%r102, %r101, %r100;
	ld.shared.u32 	%r103, [%r54+32];
	add.s32 	%r104, %r103, %r102;
	ld.shared.u32 	%r105, [%r54+36];
	add.s32 	%r106, %r105, %r104;
	ld.shared.u32 	%r107, [%r54+40];
	add.s32 	%r108, %r107, %r106;
	ld.shared.u32 	%r109, [%r54+44];
	add.s32 	%r110, %r109, %r108;
	ld.shared.u32 	%r111, [%r54+48];
	add.s32 	%r112, %r111, %r110;
	ld.shared.u32 	%r113, [%r54+52];
	add.s32 	%r114, %r113, %r112;
	ld.shared.u32 	%r115, [%r54+56];
	add.s32 	%r116, %r115, %r114;
	ld.shared.u32 	%r117, [%r54+60];
	add.s32 	%r126, %r117, %r116;
	add.s32 	%r125, %r125, 128;
	setp.ne.s32 	%p15, %r125, 2112;
	@%p15 bra 	$L__BB1_8;
	cvta.to.global.u64 	%rd14, %rd5;
	mul.wide.u32 	%rd15, %r2, 4;
	add.s64 	%rd16, %rd14, %rd15;
	st.global.u32 	[%rd16], %r126;
$L__BB1_10:
	ret;

}
	// .globl	_Z10count_pi_3PfS_Pii
.visible .entry _Z10count_pi_3PfS_Pii(
	.param .u64 .ptr .align 1 _Z10count_pi_3PfS_Pii_param_0,
	.param .u64 .ptr .align 1 _Z10count_pi_3PfS_Pii_param_1,
	.param .u64 .ptr .align 1 _Z10count_pi_3PfS_Pii_param_2,
	.param .u32 _Z10count_pi_3PfS_Pii_param_3
)
{
	.reg .pred 	%p<14>;
	.reg .b32 	%r<135>;
	.reg .b32 	%f<21>;
	.reg .b64 	%rd<22>;
	// demoted variable
	.shared .align 4 .b8 _ZZ10count_pi_3PfS_PiiE10count_pi_3[2048];
	ld.param.u64 	%rd4, [_Z10count_pi_3PfS_Pii_param_0];
	ld.param.u64 	%rd5, [_Z10count_pi_3PfS_Pii_param_1];
	ld.param.u64 	%rd3, [_Z10count_pi_3PfS_Pii_param_2];
	ld.param.u32 	%r30, [_Z10count_pi_3PfS_Pii_param_3];
	cvta.to.global.u64 	%rd1, %rd5;
	cvta.to.global.u64 	%rd2, %rd4;
	mov.u32 	%r1, %tid.x;
	mov.u32 	%r2, %ctaid.x;
	mov.u32 	%r32, %ntid.x;
	mad.lo.s32 	%r127, %r2, %r32, %r1;
	mov.u32 	%r33, %nctaid.x;
	mul.lo.s32 	%r4, %r33, %r32;
	setp.ge.s32 	%p1, %r127, %r30;
	mov.b32 	%r132, 0;
	@%p1 bra 	$L__BB2_7;
	add.s32 	%r36, %r127, %r4;
	max.s32 	%r37, %r30, %r36;
	setp.lt.s32 	%p2, %r36, %r30;
	selp.u32 	%r38, 1, 0, %p2;
	add.s32 	%r39, %r36, %r38;
	sub.s32 	%r40, %r37, %r39;
	div.u32 	%r41, %r40, %r4;
	add.s32 	%r42, %r41, %r38;
	add.s32 	%r5, %r42, 1;
	and.b32  	%r6, %r5, 3;
	setp.lt.u32 	%p3, %r42, 3;
	mov.b32 	%r132, 0;
	@%p3 bra 	$L__BB2_4;
	and.b32  	%r44, %r5, -4;
	shl.b32 	%r7, %r4, 2;
	neg.s32 	%r123, %r44;
	mov.b32 	%r132, 0;
	mul.wide.s32 	%rd9, %r4, 4;
$L__BB2_3:
	mul.wide.s32 	%rd6, %r127, 4;
	add.s64 	%rd7, %rd2, %rd6;
	ld.global.f32 	%f1, [%rd7];
	add.s64 	%rd8, %rd1, %rd6;
	ld.global.f32 	%f2, [%rd8];
	mul.f32 	%f3, %f2, %f2;
	fma.rn.f32 	%f4, %f1, %f1, %f3;
	setp.lt.f32 	%p4, %f4, 0f3F800000;
	selp.u32 	%r45, 1, 0, %p4;
	add.s32 	%r46, %r132, %r45;
	add.s64 	%rd10, %rd7, %rd9;
	ld.global.f32 	%f5, [%rd10];
	add.s64 	%rd11, %rd8, %rd9;
	ld.global.f32 	%f6, [%rd11];
	mul.f32 	%f7, %f6, %f6;
	fma.rn.f32 	%f8, %f5, %f5, %f7;
	setp.lt.f32 	%p5, %f8, 0f3F800000;
	selp.u32 	%r47, 1, 0, %p5;
	add.s32 	%r48, %r46, %r47;
	add.s64 	%rd12, %rd10, %rd9;
	ld.global.f32 	%f9, [%rd12];
	add.s64 	%rd13, %rd11, %rd9;
	ld.global.f32 	%f10, [%rd13];
	mul.f32 	%f11, %f10, %f10;
	fma.rn.f32 	%f12, %f9, %f9, %f11;
	setp.lt.f32 	%p6, %f12, 0f3F800000;
	selp.u32 	%r49, 1, 0, %p6;
	add.s32 	%r50, %r48, %r49;
	add.s64 	%rd14, %rd12, %rd9;
	ld.global.f32 	%f13, [%rd14];
	add.s64 	%rd15, %rd13, %rd9;
	ld.global.f32 	%f14, [%rd15];
	mul.f32 	%f15, %f14, %f14;
	fma.rn.f32 	%f16, %f13, %f13, %f15;
	setp.lt.f32 	%p7, %f16, 0f3F800000;
	selp.u32 	%r51, 1, 0, %p7;
	add.s32 	%r132, %r50, %r51;
	add.s32 	%r127, %r127, %r7;
	add.s32 	%r123, %r123, 4;
	setp.ne.s32 	%p8, %r123, 0;
	@%p8 bra 	$L__BB2_3;
$L__BB2_4:
	setp.eq.s32 	%p9, %r6, 0;
	@%p9 bra 	$L__BB2_7;
	neg.s32 	%r129, %r6;
$L__BB2_6:
	.pragma "nounroll";
	mul.wide.s32 	%rd16, %r127, 4;
	add.s64 	%rd17, %rd1, %rd16;
	add.s64 	%rd18, %rd2, %rd16;
	ld.global.f32 	%f17, [%rd18];
	ld.global.f32 	%f18, [%rd17];
	mul.f32 	%f19, %f18, %f18;
	fma.rn.f32 	%f20, %f17, %f17, %f19;
	setp.lt.f32 	%p10, %f20, 0f3F800000;
	selp.u32 	%r52, 1, 0, %p10;
	add.s32 	%r132, %r132, %r52;
	add.s32 	%r127, %r127, %r4;
	add.s32 	%r129, %r129, 1;
	setp.ne.s32 	%p11, %r129, 0;
	@%p11 bra 	$L__BB2_6;
$L__BB2_7:
	shl.b32 	%r53, %r1, 2;
	mov.u32 	%r54, _ZZ10count_pi_3PfS_PiiE10count_pi_3;
	add.s32 	%r55, %r54, %r53;
	st.shared.u32 	[%r55], %r132;
	bar.sync 	0;
	setp.ne.s32 	%p12, %r1, 0;
	@%p12 bra 	$L__BB2_11;
	mov.b32 	%r134, 0;
	mov.b32 	%r133, 64;
$L__BB2_9:
	add.s32 	%r59, %r54, %r133;
	ld.shared.u32 	%r60, [%r59+-64];
	add.s32 	%r61, %r60, %r134;
	ld.shared.u32 	%r62, [%r59+-60];
	add.s32 	%r63, %r62, %r61;
	ld.shared.u32 	%r64, [%r59+-56];
	add.s32 	%r65, %r64, %r63;
	ld.shared.u32 	%r66, [%r59+-52];
	add.s32 	%r67, %r66, %r65;
	ld.shared.u32 	%r68, [%r59+-48];
	add.s32 	%r69, %r68, %r67;
	ld.shared.u32 	%r70, [%r59+-44];
	add.s32 	%r71, %r70, %r69;
	ld.shared.u32 	%r72, [%r59+-40];
	add.s32 	%r73, %r72, %r71;
	ld.shared.u32 	%r74, [%r59+-36];
	add.s32 	%r75, %r74, %r73;
	ld.shared.u32 	%r76, [%r59+-32];
	add.s32 	%r77, %r76, %r75;
	ld.shared.u32 	%r78, [%r59+-28];
	add.s32 	%r79, %r78, %r77;
	ld.shared.u32 	%r80, [%r59+-24];
	add.s32 	%r81, %r80, %r79;
	ld.shared.u32 	%r82, [%r59+-20];
	add.s32 	%r83, %r82, %r81;
	ld.shared.u32 	%r84, [%r59+-16];
	add.s32 	%r85, %r84, %r83;
	ld.shared.u32 	%r86, [%r59+-12];
	add.s32 	%r87, %r86, %r85;
	ld.shared.u32 	%r88, [%r59+-8];
	add.s32 	%r89, %r88, %r87;
	ld.shared.u32 	%r90, [%r59+-4];
	add.s32 	%r91, %r90, %r89;
	ld.shared.u32 	%r92, [%r59];
	add.s32 	%r93, %r92, %r91;
	ld.shared.u32 	%r94, [%r59+4];
	add.s32 	%r95, %r94, %r93;
	ld.shared.u32 	%r96, [%r59+8];
	add.s32 	%r97, %r96, %r95;
	ld.shared.u32 	%r98, [%r59+12];
	add.s32 	%r99, %r98, %r97;
	ld.shared.u32 	%r100, [%r59+16];
	add.s32 	%r101, %r100, %r99;
	ld.shared.u32 	%r102, [%r59+20];
	add.s32 	%r103, %r102, %r101;
	ld.shared.u32 	%r104, [%r59+24];
	add.s32 	%r105, %r104, %r103;
	ld.shared.u32 	%r106, [%r59+28];
	add.s32 	%r107, %r106, %r105;
	ld.shared.u32 	%r108, [%r59+32];
	add.s32 	%r109, %r108, %r107;
	ld.shared.u32 	%r110, [%r59+36];
	add.s32 	%r111, %r110, %r109;
	ld.shared.u32 	%r112, [%r59+40];
	add.s32 	%r113, %r112, %r111;
	ld.shared.u32 	%r114, [%r59+44];
	add.s32 	%r115, %r114, %r113;
	ld.shared.u32 	%r116, [%r59+48];
	add.s32 	%r117, %r116, %r115;
	ld.shared.u32 	%r118, [%r59+52];
	add.s32 	%r119, %r118, %r117;
	ld.shared.u32 	%r120, [%r59+56];
	add.s32 	%r121, %r120, %r119;
	ld.shared.u32 	%r122, [%r59+60];
	add.s32 	%r134, %r122, %r121;
	add.s32 	%r133, %r133, 128;
	setp.ne.s32 	%p13, %r133, 2112;
	@%p13 bra 	$L__BB2_9;
	cvta.to.global.u64 	%rd19, %rd3;
	mul.wide.u32 	%rd20, %r2, 4;
	add.s64 	%rd21, %rd19, %rd20;
	st.global.u32 	[%rd21], %r134;
$L__BB2_11:
	ret;

}
	// .globl	_Z10count_pi_4PfS_Pii
.visible .entry _Z10count_pi_4PfS_Pii(
	.param .u64 .ptr .align 1 _Z10count_pi_4PfS_Pii_param_0,
	.param .u64 .ptr .align 1 _Z10count_pi_4PfS_Pii_param_1,
	.param .u64 .ptr .align 1 _Z10count_pi_4PfS_Pii_param_2,
	.param .u32 _Z10count_pi_4PfS_Pii_param_3
)
{
	.reg .pred 	%p<12>;
	.reg .b32 	%r<59>;
	.reg .b32 	%f<21>;
	.reg .b64 	%rd<22>;

	ld.param.u64 	%rd4, [_Z10count_pi_4PfS_Pii_param_0];
	ld.param.u64 	%rd5, [_Z10count_pi_4PfS_Pii_param_1];
	ld.param.u64 	%rd3, [_Z10count_pi_4PfS_Pii_param_2];
	ld.param.u32 	%r24, [_Z10count_pi_4PfS_Pii_param_3];
	cvta.to.global.u64 	%rd1, %rd5;
	cvta.to.global.u64 	%rd2, %rd4;
	mov.u32 	%r26, %tid.x;
	mov.u32 	%r27, %ctaid.x;
	mov.u32 	%r28, %ntid.x;
	mad.lo.s32 	%r1, %r27, %r28, %r26;
	mov.u32 	%r29, %nctaid.x;
	mul.lo.s32 	%r2, %r29, %r28;
	setp.ge.s32 	%p1, %r1, %r24;
	mov.b32 	%r58, 0;
	@%p1 bra 	$L__BB3_7;
	add.s32 	%r32, %r1, %r2;
	max.s32 	%r33, %r24, %r32;
	setp.lt.s32 	%p2, %r32, %r24;
	selp.u32 	%r34, 1, 0, %p2;
	add.s32 	%r35, %r32, %r34;
	sub.s32 	%r36, %r33, %r35;
	div.u32 	%r37, %r36, %r2;
	add.s32 	%r38, %r37, %r34;
	add.s32 	%r3, %r38, 1;
	and.b32  	%r4, %r3, 3;
	setp.lt.u32 	%p3, %r38, 3;
	mov.b32 	%r58, 0;
	mov.u32 	%r53, %r1;
	@%p3 bra 	$L__BB3_4;
	and.b32  	%r40, %r3, -4;
	shl.b32 	%r5, %r2, 2;
	neg.s32 	%r49, %r40;
	mov.b32 	%r58, 0;
	mul.wide.s32 	%rd9, %r2, 4;
	mov.u32 	%r53, %r1;
$L__BB3_3:
	mul.wide.s32 	%rd6, %r53, 4;
	add.s64 	%rd7, %rd2, %rd6;
	ld.global.f32 	%f1, [%rd7];
	add.s64 	%rd8, %rd1, %rd6;
	ld.global.f32 	%f2, [%rd8];
	mul.f32 	%f3, %f2, %f2;
	fma.rn.f32 	%f4, %f1, %f1, %f3;
	setp.lt.f32 	%p4, %f4, 0f3F800000;
	selp.u32 	%r41, 1, 0, %p4;
	add.s32 	%r42, %r58, %r41;
	add.s64 	%rd10, %rd7, %rd9;
	ld.global.f32 	%f5, [%rd10];
	add.s64 	%rd11, %rd8, %rd9;
	ld.global.f32 	%f6, [%rd11];
	mul.f32 	%f7, %f6, %f6;
	fma.rn.f32 	%f8, %f5, %f5, %f7;
	setp.lt.f32 	%p5, %f8, 0f3F800000;
	selp.u32 	%r43, 1, 0, %p5;
	add.s32 	%r44, %r42, %r43;
	add.s64 	%rd12, %rd10, %rd9;
	ld.global.f32 	%f9, [%rd12];
	add.s64 	%rd13, %rd11, %rd9;
	ld.global.f32 	%f10, [%rd13];
	mul.f32 	%f11, %f10, %f10;
	fma.rn.f32 	%f12, %f9, %f9, %f11;
	setp.lt.f32 	%p6, %f12, 0f3F800000;
	selp.u32 	%r45, 1, 0, %p6;
	add.s32 	%r46, %r44, %r45;
	add.s64 	%rd14, %rd12, %rd9;
	ld.global.f32 	%f13, [%rd14];
	add.s64 	%rd15, %rd13, %rd9;
	ld.global.f32 	%f14, [%rd15];
	mul.f32 	%f15, %f14, %f14;
	fma.rn.f32 	%f16, %f13, %f13, %f15;
	setp.lt.f32 	%p7, %f16, 0f3F800000;
	selp.u32 	%r47, 1, 0, %p7;
	add.s32 	%r58, %r46, %r47;
	add.s32 	%r53, %r53, %r5;
	add.s32 	%r49, %r49, 4;
	setp.ne.s32 	%p8, %r49, 0;
	@%p8 bra 	$L__BB3_3;
$L__BB3_4:
	setp.eq.s32 	%p9, %r4, 0;
	@%p9 bra 	$L__BB3_7;
	neg.s32 	%r55, %r4;
$L__BB3_6:
	.pragma "nounroll";
	mul.wide.s32 	%rd16, %r53, 4;
	add.s64 	%rd17, %rd1, %rd16;
	add.s64 	%rd18, %rd2, %rd16;
	ld.global.f32 	%f17, [%rd18];
	ld.global.f32 	%f18, [%rd17];
	mul.f32 	%f19, %f18, %f18;
	fma.rn.f32 	%f20, %f17, %f17, %f19;
	setp.lt.f32 	%p10, %f20, 0f3F800000;
	selp.u32 	%r48, 1, 0, %p10;
	add.s32 	%r58, %r58, %r48;
	add.s32 	%r53, %r53, %r2;
	add.s32 	%r55, %r55, 1;
	setp.ne.s32 	%p11, %r55, 0;
	@%p11 bra 	$L__BB3_6;
$L__BB3_7:
	cvta.to.global.u64 	%rd19, %rd3;
	mul.wide.s32 	%rd20, %r1, 4;
	add.s64 	%rd21, %rd19, %rd20;
	st.global.u32 	[%rd21], %r58;
	ret;

}


// ===== COMPILED SASS (sm_100) =====

	.target	sm_100

	.elftype	@"ET_EXEC"


//--------------------- .note.nv.tkinfo           --------------------------
	.section	.note.nv.tkinfo,"",@"SHT_NOTE"
	.sectionflags	@"SHF_NOTE_NV_TKINFO"
	.tkinfo
        /*0018*/ 	.word	0x00000002
        /*0030*/ 	.string	""
        /*0030*/ 	.string	"ptxas"
        /*0030*/ 	.string	"Cuda compilation tools, release 13.0, V13.0.88"
        /*0030*/ 	.string	"Build cuda_13.0.r13.0/compiler.36424714_0"
        /*0030*/ 	.string	"-arch sm_100 -m 64 "



//--------------------- .note.nv.cuinfo           --------------------------
	.section	.note.nv.cuinfo,"",@"SHT_NOTE"
	.sectionflags	@"SHF_NOTE_NV_CUINFO"
        /*0018*/ 	.short	0x0002
        /*001a*/ 	.short	0x0064
        /*001c*/ 	.short	0x0082
	.zero		2


//--------------------- .nv.info                  --------------------------
	.section	.nv.info,"",@"SHT_CUDA_INFO"
	.align	4


	//----- nvinfo : EIATTR_REGCOUNT
	.align		4
        /*0000*/ 	.byte	0x04, 0x2f
        /*0002*/ 	.short	(.L_1 - .L_0)
	.align		4
.L_0:
        /*0004*/ 	.word	index@(_Z10count_pi_1PfS_Pii)
        /*0008*/ 	.word	0x00000020


	//----- nvinfo : EIATTR_FRAME_SIZE
	.align		4
.L_1:
        /*000c*/ 	.byte	0x04, 0x11
        /*000e*/ 	.short	(.L_3 - .L_2)
	.align		4
.L_2:
        /*0010*/ 	.word	index@(_Z10count_pi_1PfS_Pii)
        /*0014*/ 	.word	0x00000000


	//----- nvinfo : EIATTR_REGCOUNT
	.align		4
.L_3:
        /*0018*/ 	.byte	0x04, 0x2f
        /*001a*/ 	.short	(.L_5 - .L_4)
	.align		4
.L_4:
        /*001c*/ 	.word	index@(_Z10count_pi_2PfS_Pii)
        /*0020*/ 	.word	0x00000020


	//----- nvinfo : EIATTR_FRAME_SIZE
	.align		4
.L_5:
        /*0024*/ 	.byte	0x04, 0x11
        /*0026*/ 	.short	(.L_7 - .L_6)
	.align		4
.L_6:
        /*0028*/ 	.word	index@(_Z10count_pi_2PfS_Pii)
        /*002c*/ 	.word	0x00000000


	//----- nvinfo : EIATTR_REGCOUNT
	.align		4
.L_7:
        /*0030*/ 	.byte	0x04, 0x2f
        /*0032*/ 	.short	(.L_9 - .L_8)
	.align		4
.L_8:
        /*0034*/ 	.word	index@(_Z10count_pi_3PfS_Pii)
        /*0038*/ 	.word	0x00000020


	//----- nvinfo : EIATTR_FRAME_SIZE
	.align		4
.L_9:
        /*003c*/ 	.byte	0x04, 0x11
        /*003e*/ 	.short	(.L_11 - .L_10)
	.align		4
.L_10:
        /*0040*/ 	.word	index@(_Z10count_pi_3PfS_Pii)
        /*0044*/ 	.word	0x00000000


	//----- nvinfo : EIATTR_REGCOUNT
	.align		4
.L_11:
        /*0048*/ 	.byte	0x04, 0x2f
        /*004a*/ 	.short	(.L_13 - .L_12)
	.align		4
.L_12:
        /*004c*/ 	.word	index@(_Z10count_pi_4PfS_Pii)
        /*0050*/ 	.word	0x00000020


	//----- nvinfo : EIATTR_FRAME_SIZE
	.align		4
.L_13:
        /*0054*/ 	.byte	0x04, 0x11
        /*0056*/ 	.short	(.L_15 - .L_14)
	.align		4
.L_14:
        /*0058*/ 	.word	index@(_Z10count_pi_4PfS_Pii)
        /*005c*/ 	.word	0x00000000


	//----- nvinfo : EIATTR_MIN_STACK_SIZE
	.align		4
.L_15:
        /*0060*/ 	.byte	0x04, 0x12
        /*0062*/ 	.short	(.L_17 - .L_16)
	.align		4
.L_16:
        /*0064*/ 	.word	index@(_Z10count_pi_4PfS_Pii)
        /*0068*/ 	.word	0x00000000


	//----- nvinfo : EIATTR_MIN_STACK_SIZE
	.align		4
.L_17:
        /*006c*/ 	.byte	0x04, 0x12
        /*006e*/ 	.short	(.L_19 - .L_18)
	.align		4
.L_18:
        /*0070*/ 	.word	index@(_Z10count_pi_3PfS_Pii)
        /*0074*/ 	.word	0x00000000


	//----- nvinfo : EIATTR_MIN_STACK_SIZE
	.align		4
.L_19:
        /*0078*/ 	.byte	0x04, 0x12
        /*007a*/ 	.short	(.L_21 - .L_20)
	.align		4
.L_20:
        /*007c*/ 	.word	index@(_Z10count_pi_2PfS_Pii)
        /*0080*/ 	.word	0x00000000


	//----- nvinfo : EIATTR_MIN_STACK_SIZE
	.align		4
.L_21:
        /*0084*/ 	.byte	0x04, 0x12
        /*0086*/ 	.short	(.L_23 - .L_22)
	.align		4
.L_22:
        /*0088*/ 	.word	index@(_Z10count_pi_1PfS_Pii)
        /*008c*/ 	.word	0x00000000
.L_23:


//--------------------- .nv.compat                --------------------------
	.section	.nv.compat,"",@"SHT_CUDA_COMPAT_INFO"
	.align	4
        /*0000*/ 	.byte	0x02, 0x09, 0x00, 0x00, 0x02, 0x02, 0x01, 0x00, 0x02, 0x05, 0x05, 0x00, 0x03, 0x07, 0x01, 0x01
        /*0010*/ 	.byte	0x02, 0x03, 0x00, 0x00, 0x02, 0x06, 0x01, 0x00, 0x04, 0x0b, 0x08, 0x00, 0x01, 0x00, 0x00, 0x00
        /*0020*/ 	.byte	0x00, 0x00, 0x00, 0x00


//--------------------- .nv.info._Z10count_pi_4PfS_Pii --------------------------
	.section	.nv.info._Z10count_pi_4PfS_Pii,"",@"SHT_CUDA_INFO"
	.sectionflags	@""
	.align	4


	//----- nvinfo : EIATTR_CUDA_API_VERSION
	.align		4
        /*0000*/ 	.byte	0x04, 0x37
        /*0002*/ 	.short	(.L_25 - .L_24)
.L_24:
        /*0004*/ 	.word	0x00000082


	//----- nvinfo : EIATTR_KPARAM_INFO
	.align		4
.L_25:
        /*0008*/ 	.byte	0x04, 0x17
        /*000a*/ 	.short	(.L_27 - .L_26)
.L_26:
        /*000c*/ 	.word	0x00000000
        /*0010*/ 	.short	0x0003
        /*0012*/ 	.short	0x0018
        /*0014*/ 	.byte	0x00, 0xf0, 0x11, 0x00


	//----- nvinfo : EIATTR_KPARAM_INFO
	.align		4
.L_27:
        /*0018*/ 	.byte	0x04, 0x17
        /*001a*/ 	.short	(.L_29 - .L_28)
.L_28:
        /*001c*/ 	.word	0x00000000
        /*0020*/ 	.short	0x0002
        /*0022*/ 	.short	0x0010
        /*0024*/ 	.byte	0x00, 0xf5, 0x21, 0x00


	//----- nvinfo : EIATTR_KPARAM_INFO
	.align		4
.L_29:
        /*0028*/ 	.byte	0x04, 0x17
        /*002a*/ 	.short	(.L_31 - .L_30)
.L_30:
        /*002c*/ 	.word	0x00000000
        /*0030*/ 	.short	0x0001
        /*0032*/ 	.short	0x0008
        /*0034*/ 	.byte	0x00, 0xf5, 0x21, 0x00


	//----- nvinfo : EIATTR_KPARAM_INFO
	.align		4
.L_31:
        /*0038*/ 	.byte	0x04, 0x17
        /*003a*/ 	.short	(.L_33 - .L_32)
.L_32:
        /*003c*/ 	.word	0x00000000
        /*0040*/ 	.short	0x0000
        /*0042*/ 	.short	0x0000
        /*0044*/ 	.byte	0x00, 0xf5, 0x21, 0x00


	//----- nvinfo : EIATTR_SPARSE_MMA_MASK
	.align		4
.L_33:
        /*0048*/ 	.byte	0x03, 0x50
        /*004a*/ 	.short	0x0000


	//----- nvinfo : EIATTR_MAXREG_COUNT
	.align		4
        /*004c*/ 	.byte	0x03, 0x1b
        /*004e*/ 	.short	0x00ff


	//----- nvinfo : EIATTR_MERCURY_ISA_VERSION
	.align		4
        /*0050*/ 	.byte	0x03, 0x5f
        /*0052*/ 	.short	0x0101


	//----- nvinfo : EIATTR_VRC_CTA_INIT_COUNT
	.align		4
        /*0054*/ 	.byte	0x02, 0x4a
	.zero		1
	.zero		1


	//----- nvinfo : EIATTR_EXIT_INSTR_OFFSETS
	.align		4
        /*0058*/ 	.byte	0x04, 0x1c
        /*005a*/ 	.short	(.L_35 - .L_34)


	//   ....[0]....
.L_34:
        /*005c*/ 	.word	0x000016d0


	//----- nvinfo : EIATTR_CRS_STACK_SIZE
	.align		4
.L_35:
        /*0060*/ 	.byte	0x04, 0x1e
        /*0062*/ 	.short	(.L_37 - .L_36)
.L_36:
        /*0064*/ 	.word	0x00000000


	//----- nvinfo : EIATTR_CBANK_PARAM_SIZE
	.align		4
.L_37:
        /*0068*/ 	.byte	0x03, 0x19
        /*006a*/ 	.short	0x001c


	//----- nvinfo : EIATTR_PARAM_CBANK
	.align		4
        /*006c*/ 	.byte	0x04, 0x0a
        /*006e*/ 	.short	(.L_39 - .L_38)
	.align		4
.L_38:
        /*0070*/ 	.word	index@(.nv.constant0._Z10count_pi_4PfS_Pii)
        /*0074*/ 	.short	0x0380
        /*0076*/ 	.short	0x001c


	//----- nvinfo : EIATTR_SW_WAR
	.align		4
.L_39:
        /*0078*/ 	.byte	0x04, 0x36
        /*007a*/ 	.short	(.L_41 - .L_40)
.L_40:
        /*007c*/ 	.word	0x00000008
.L_41:


//--------------------- .nv.info._Z10count_pi_3PfS_Pii --------------------------
	.section	.nv.info._Z10count_pi_3PfS_Pii,"",@"SHT_CUDA_INFO"
	.sectionflags	@""
	.align	4


	//----- nvinfo : EIATTR_CUDA_API_VERSION
	.align		4
        /*0000*/ 	.byte	0x04, 0x37
        /*0002*/ 	.short	(.L_43 - .L_42)
.L_42:
        /*0004*/ 	.word	0x00000082


	//----- nvinfo : EIATTR_KPARAM_INFO
	.align		4
.L_43:
        /*0008*/ 	.byte	0x04, 0x17
        /*000a*/ 	.short	(.L_45 - .L_44)
.L_44:
        /*000c*/ 	.word	0x00000000
        /*0010*/ 	.short	0x0003
        /*0012*/ 	.short	0x0018
        /*0014*/ 	.byte	0x00, 0xf0, 0x11, 0x00


	//----- nvinfo : EIATTR_KPARAM_INFO
	.align		4
.L_45:
        /*0018*/ 	.byte	0x04, 0x17
        /*001a*/ 	.short	(.L_47 - .L_46)
.L_46:
        /*001c*/ 	.word	0x00000000
        /*0020*/ 	.short	0x0002
        /*0022*/ 	.short	0x0010
        /*0024*/ 	.byte	0x00, 0xf5, 0x21, 0x00


	//----- nvinfo : EIATTR_KPARAM_INFO
	.align		4
.L_47:
        /*0028*/ 	.byte	0x04, 0x17
        /*002a*/ 	.short	(.L_49 - .L_48)
.L_48:
        /*002c*/ 	.word	0x00000000
        /*0030*/ 	.short	0x0001
        /*0032*/ 	.short	0x0008
        /*0034*/ 	.byte	0x00, 0xf5, 0x21, 0x00


	//----- nvinfo : EIATTR_KPARAM_INFO
	.align		4
.L_49:
        /*0038*/ 	.byte	0x04, 0x17
        /*003a*/ 	.short	(.L_51 - .L_50)
.L_50:
        /*003c*/ 	.word	0x00000000
        /*0040*/ 	.short	0x0000
        /*0042*/ 	.short	0x0000
        /*0044*/ 	.byte	0x00, 0xf5, 0x21, 0x00


	//----- nvinfo : EIATTR_SPARSE_MMA_MASK
	.align		4
.L_51:
        /*0048*/ 	.byte	0x03, 0x50
        /*004a*/ 	.short	0x0000


	//----- nvinfo : EIATTR_MAXREG_COUNT
	.align		4
        /*004c*/ 	.byte	0x03, 0x1b
        /*004e*/ 	.short	0x00ff


	//----- nvinfo : EIATTR_NUM_BARRIERS
	.align		4
        /*0050*/ 	.byte	0x02, 0x4c
        /*0052*/ 	.byte	0x01
	.zero		1


	//----- nvinfo : EIATTR_MERCURY_ISA_VERSION
	.align		4
        /*0054*/ 	.byte	0x03, 0x5f
        /*0056*/ 	.short	0x0101


	//----- nvinfo : EIATTR_VRC_CTA_INIT_COUNT
	.align		4
        /*0058*/ 	.byte	0x02, 0x4a
	.zero		1
	.zero		1


	//----- nvinfo : EIATTR_EXIT_INSTR_OFFSETS
	.align		4
        /*005c*/ 	.byte	0x04, 0x1c
        /*005e*/ 	.short	(.L_53 - .L_52)


	//   ....[0]....
.L_52:
        /*0060*/ 	.word	0x000016f0


	//   ....[1]....
        /*0064*/ 	.word	0x00001900


	//----- nvinfo : EIATTR_CRS_STACK_SIZE
	.align		4
.L_53:
        /*0068*/ 	.byte	0x04, 0x1e
        /*006a*/ 	.short	(.L_55 - .L_54)
.L_54:
        /*006c*/ 	.word	0x00000000


	//----- nvinfo : EIATTR_CBANK_PARAM_SIZE
	.align		4
.L_55:
        /*0070*/ 	.byte	0x03, 0x19
        /*0072*/ 	.short	0x001c


	//----- nvinfo : EIATTR_PARAM_CBANK
	.align		4
        /*0074*/ 	.byte	0x04, 0x0a
        /*0076*/ 	.short	(.L_57 - .L_56)
	.align		4
.L_56:
        /*0078*/ 	.word	index@(.nv.constant0._Z10count_pi_3PfS_Pii)
        /*007c*/ 	.short	0x0380
        /*007e*/ 	.short	0x001c


	//----- nvinfo : EIATTR_SW_WAR
	.align		4
.L_57:
        /*0080*/ 	.byte	0x04, 0x36
        /*0082*/ 	.short	(.L_59 - .L_58)
.L_58:
        /*0084*/ 	.word	0x00000008
.L_59:


//--------------------- .nv.info._Z10count_pi_2PfS_Pii --------------------------
	.section	.nv.info._Z10count_pi_2PfS_Pii,"",@"SHT_CUDA_INFO"
	.sectionflags	@""
	.align	4


	//----- nvinfo : EIATTR_CUDA_API_VERSION
	.align		4
        /*0000*/ 	.byte	0x04, 0x37
        /*0002*/ 	.short	(.L_61 - .L_60)
.L_60:
        /*0004*/ 	.word	0x00000082


	//----- nvinfo : EIATTR_KPARAM_INFO
	.align		4
.L_61:
        /*0008*/ 	.byte	0x04, 0x17
        /*000a*/ 	.short	(.L_63 - .L_62)
.L_62:
        /*000c*/ 	.word	0x00000000
        /*0010*/ 	.short	0x0003
        /*0012*/ 	.short	0x0018
        /*0014*/ 	.byte	0x00, 0xf0, 0x11, 0x00


	//----- nvinfo : EIATTR_KPARAM_INFO
	.align		4
.L_63:
        /*0018*/ 	.byte	0x04, 0x17
        /*001a*/ 	.short	(.L_65 - .L_64)
.L_64:
        /*001c*/ 	.word	0x00000000
        /*0020*/ 	.short	0x0002
        /*0022*/ 	.short	0x0010
        /*0024*/ 	.byte	0x00, 0xf5, 0x21, 0x00


	//----- nvinfo : EIATTR_KPARAM_INFO
	.align		4
.L_65:
        /*0028*/ 	.byte	0x04, 0x17
        /*002a*/ 	.short	(.L_67 - .L_66)
.L_66:
        /*002c*/ 	.word	0x00000000
        /*0030*/ 	.short	0x0001
        /*0032*/ 	.short	0x0008
        /*0034*/ 	.byte	0x00, 0xf5, 0x21, 0x00


	//----- nvinfo : EIATTR_KPARAM_INFO
	.align		4
.L_67:
        /*0038*/ 	.byte	0x04, 0x17
        /*003a*/ 	.short	(.L_69 - .L_68)
.L_68:
        /*003c*/ 	.word	0x00000000
        /*0040*/ 	.short	0x0000
        /*0042*/ 	.short	0x0000
        /*0044*/ 	.byte	0x00, 0xf5, 0x21, 0x00


	//----- nvinfo : EIATTR_SPARSE_MMA_MASK
	.align		4
.L_69:
        /*0048*/ 	.byte	0x03, 0x50
        /*004a*/ 	.short	0x0000


	//----- nvinfo : EIATTR_MAXREG_COUNT
	.align		4
        /*004c*/ 	.byte	0x03, 0x1b
        /*004e*/ 	.short	0x00ff


	//----- nvinfo : EIATTR_NUM_BARRIERS
	.align		4
        /*0050*/ 	.byte	0x02, 0x4c
        /*0052*/ 	.byte	0x01
	.zero		1


	//----- nvinfo : EIATTR_MERCURY_ISA_VERSION
	.align		4
        /*0054*/ 	.byte	0x03, 0x5f
        /*0056*/ 	.short	0x0101


	//----- nvinfo : EIATTR_VRC_CTA_INIT_COUNT
	.align		4
        /*0058*/ 	.byte	0x02, 0x4a
	.zero		1
	.zero		1


	//----- nvinfo : EIATTR_EXIT_INSTR_OFFSETS
	.align		4
        /*005c*/ 	.byte	0x04, 0x1c
        /*005e*/ 	.short	(.L_71 - .L_70)


	//   ....[0]....
.L_70:
        /*0060*/ 	.word	0x00000700


	//   ....[1]....
        /*0064*/ 	.word	0x00000910


	//----- nvinfo : EIATTR_CRS_STACK_SIZE
	.align		4
.L_71:
        /*0068*/ 	.byte	0x04, 0x1e
        /*006a*/ 	.short	(.L_73 - .L_72)
.L_72:
        /*006c*/ 	.word	0x00000000


	//----- nvinfo : EIATTR_CBANK_PARAM_SIZE
	.align		4
.L_73:
        /*0070*/ 	.byte	0x03, 0x19
        /*0072*/ 	.short	0x001c


	//----- nvinfo : EIATTR_PARAM_CBANK
	.align		4
        /*0074*/ 	.byte	0x04, 0x0a
        /*0076*/ 	.short	(.L_75 - .L_74)
	.align		4
.L_74:
        /*0078*/ 	.word	index@(.nv.constant0._Z10count_pi_2PfS_Pii)
        /*007c*/ 	.short	0x0380
        /*007e*/ 	.short	0x001c


	//----- nvinfo : EIATTR_SW_WAR
	.align		4
.L_75:
        /*0080*/ 	.byte	0x04, 0x36
        /*0082*/ 	.short	(.L_77 - .L_76)
.L_76:
        /*0084*/ 	.word	0x00000008
.L_77:


//--------------------- .nv.info._Z10count_pi_1PfS_Pii --------------------------
	.section	.nv.info._Z10count_pi_1PfS_Pii,"",@"SHT_CUDA_INFO"
	.sectionflags	@""
	.align	4


	//----- nvinfo : EIATTR_CUDA_API_VERSION
	.align		4
        /*0000*/ 	.byte	0x04, 0x37
        /*0002*/ 	.short	(.L_79 - .L_78)
.L_78:
        /*0004*/ 	.word	0x00000082


	//----- nvinfo : EIATTR_KPARAM_INFO
	.align		4
.L_79:
        /*0008*/ 	.byte	0x04, 0x17
        /*000a*/ 	.short	(.L_81 - .L_80)
.L_80:
        /*000c*/ 	.word	0x00000000
        /*0010*/ 	.short	0x0003
        /*0012*/ 	.short	0x0018
        /*0014*/ 	.byte	0x00, 0xf0, 0x11, 0x00


	//----- nvinfo : EIATTR_KPARAM_INFO
	.align		4
.L_81:
        /*0018*/ 	.byte	0x04, 0x17
        /*001a*/ 	.short	(.L_83 - .L_82)
.L_82:
        /*001c*/ 	.word	0x00000000
        /*0020*/ 	.short	0x0002
        /*0022*/ 	.short	0x0010
        /*0024*/ 	.byte	0x00, 0xf5, 0x21, 0x00


	//----- nvinfo : EIATTR_KPARAM_INFO
	.align		4
.L_83:
        /*0028*/ 	.byte	0x04, 0x17
        /*002a*/ 	.short	(.L_85 - .L_84)
.L_84:
        /*002c*/ 	.word	0x00000000
        /*0030*/ 	.short	0x0001
        /*0032*/ 	.short	0x0008
        /*0034*/ 	.byte	0x00, 0xf5, 0x21, 0x00


	//----- nvinfo : EIATTR_KPARAM_INFO
	.align		4
.L_85:
        /*0038*/ 	.byte	0x04, 0x17
        /*003a*/ 	.short	(.L_87 - .L_86)
.L_86:
        /*003c*/ 	.word	0x00000000
        /*0040*/ 	.short	0x0000
        /*0042*/ 	.short	0x0000
        /*0044*/ 	.byte	0x00, 0xf5, 0x21, 0x00


	//----- nvinfo : EIATTR_SPARSE_MMA_MASK
	.align		4
.L_87:
        /*0048*/ 	.byte	0x03, 0x50
        /*004a*/ 	.short	0x0000


	//----- nvinfo : EIATTR_MAXREG_COUNT
	.align		4
        /*004c*/ 	.byte	0x03, 0x1b
        /*004e*/ 	.short	0x00ff


	//----- nvinfo : EIATTR_MERCURY_ISA_VERSION
	.align		4
        /*0050*/ 	.byte	0x03, 0x5f
        /*0052*/ 	.short	0x0101


	//----- nvinfo : EIATTR_VRC_CTA_INIT_COUNT
	.align		4
        /*0054*/ 	.byte	0x02, 0x4a
	.zero		1
	.zero		1


	//----- nvinfo : EIATTR_EXIT_INSTR_OFFSETS
	.align		4
        /*0058*/ 	.byte	0x04, 0x1c
        /*005a*/ 	.short	(.L_89 - .L_88)


	//   ....[0]....
.L_88:
        /*005c*/ 	.word	0x000006c0


	//----- nvinfo : EIATTR_CRS_STACK_SIZE
	.align		4
.L_89:
        /*0060*/ 	.byte	0x04, 0x1e
        /*0062*/ 	.short	(.L_91 - .L_90)
.L_90:
        /*0064*/ 	.word	0x00000000


	//----- nvinfo : EIATTR_CBANK_PARAM_SIZE
	.align		4
.L_91:
        /*0068*/ 	.byte	0x03, 0x19
        /*006a*/ 	.short	0x001c


	//----- nvinfo : EIATTR_PARAM_CBANK
	.align		4
        /*006c*/ 	.byte	0x04, 0x0a
        /*006e*/ 	.short	(.L_93 - .L_92)
	.align		4
.L_92:
        /*0070*/ 	.word	index@(.nv.constant0._Z10count_pi_1PfS_Pii)
        /*0074*/ 	.short	0x0380
        /*0076*/ 	.short	0x001c


	//----- nvinfo : EIATTR_SW_WAR
	.align		4
.L_93:
        /*0078*/ 	.byte	0x04, 0x36
        /*007a*/ 	.short	(.L_95 - .L_94)
.L_94:
        /*007c*/ 	.word	0x00000008
.L_95:


//--------------------- .nv.callgraph             --------------------------
	.section	.nv.callgraph,"",@"SHT_CUDA_CALLGRAPH"
	.align	4
	.sectionentsize	8
	.align		4
        /*0000*/ 	.word	0x00000000
	.align		4
        /*0004*/ 	.word	0xffffffff
	.align		4
        /*0008*/ 	.word	0x00000000
	.align		4
        /*000c*/ 	.word	0xfffffffe
	.align		4
        /*0010*/ 	.word	0x00000000
	.align		4
        /*0014*/ 	.word	0xfffffffd
	.align		4
        /*0018*/ 	.word	0x00000000
	.align		4
        /*001c*/ 	.word	0xfffffffc


//--------------------- .text._Z10count_pi_4PfS_Pii --------------------------
	.section	.text._Z10count_pi_4PfS_Pii,"ax",@progbits
	.align	128
        .global         _Z10count_pi_4PfS_Pii
        .type           _Z10count_pi_4PfS_Pii,@function
        .size           _Z10count_pi_4PfS_Pii,(.L_x_40 - _Z10count_pi_4PfS_Pii)
        .other          _Z10count_pi_4PfS_Pii,@"STO_CUDA_ENTRY STV_DEFAULT"
_Z10count_pi_4PfS_Pii:
.text._Z10count_pi_4PfS_Pii:
[----:B------:R-:W-:Y:S01]  /*0000*/  LDC R1, c[0x0][0x37c] ;  /* 0x0000df00ff017b82 */ /* 0x000fe20000000800 */
[----:B------:R-:W0:Y:S07]  /*0010*/  S2R R0, SR_TID.X ;  /* 0x0000000000007919 */ /* 0x000e2e0000002100 */
[----:B------:R-:W0:Y:S01]  /*0020*/  S2UR UR6, SR_CTAID.X ;  /* 0x00000000000679c3 */ /* 0x000e220000002500 */
[----:B------:R-:W1:Y:S01]  /*0030*/  LDCU UR8, c[0x0][0x398] ;  /* 0x00007300ff0877ac */ /* 0x000e620008000800 */
[----:B------:R-:W-:Y:S01]  /*0040*/  BSSY.RECONVERGENT B2, `(.L_x_0) ;  /* 0x0000164000027945 */ /* 0x000fe20003800200 */
[----:B------:R-:W-:Y:S01]  /*0050*/  HFMA2 R4, -RZ, RZ, 0, 0 ;  /* 0x00000000ff047431 */ /* 0x000fe200000001ff */
[----:B------:R-:W2:Y:S04]  /*0060*/  LDCU.64 UR4, c[0x0][0x358] ;  /* 0x00006b00ff0477ac */ /* 0x000ea80008000a00 */
[----:B------:R-:W0:Y:S01]  /*0070*/  LDC R3, c[0x0][0x360] ;  /* 0x0000d800ff037b82 */ /* 0x000e220000000800 */
[----:B------:R-:W3:Y:S01]  /*0080*/  LDCU UR7, c[0x0][0x370] ;  /* 0x00006e00ff0777ac */ /* 0x000ee20008000800 */
[----:B0-----:R-:W-:-:S02]  /*0090*/  IMAD R0, R3, UR6, R0 ;  /* 0x0000000603007c24 */ /* 0x001fc4000f8e0200 */
[----:B---3--:R-:W-:-:S03]  /*00a0*/  IMAD R3, R3, UR7, RZ ;  /* 0x0000000703037c24 */ /* 0x008fc6000f8e02ff */
[----:B-1----:R-:W-:-:S13]  /*00b0*/  ISETP.GE.AND P0, PT, R0, UR8, PT ;  /* 0x0000000800007c0c */ /* 0x002fda000bf06270 */
[----:B--2---:R-:W-:Y:S05]  /*00c0*/  @P0 BRA `(.L_x_1) ;  /* 0x00000014006c0947 */ /* 0x004fea0003800000 */
[----:B------:R-:W0:Y:S01]  /*00d0*/  I2F.U32.RP R8, R3 ;  /* 0x0000000300087306 */ /* 0x000e220000209000 */
[-C--:B------:R-:W-:Y:S01]  /*00e0*/  IADD3 R2, PT, PT, R0, R3.reuse, RZ ;  /* 0x0000000300027210 */ /* 0x080fe20007ffe0ff */
[----:B------:R-:W-:Y:S01]  /*00f0*/  BSSY.RECONVERGENT B1, `(.L_x_2) ;  /* 0x0000145000017945 */ /* 0x000fe20003800200 */
[----:B------:R-:W-:Y:S02]  /*0100*/  IADD3 R9, PT, PT, RZ, -R3, RZ ;  /* 0x80000003ff097210 */ /* 0x000fe40007ffe0ff */
[C---:B------:R-:W-:Y:S02]  /*0110*/  ISETP.GE.AND P0, PT, R2.reuse, UR8, PT ;  /* 0x0000000802007c0c */ /* 0x040fe4000bf06270 */
[----:B------:R-:W-:Y:S02]  /*0120*/  VIMNMX R7, PT, PT, R2, UR8, !PT ;  /* 0x0000000802077c48 */ /* 0x000fe4000ffe0100 */
[----:B------:R-:W-:Y:S02]  /*0130*/  SEL R6, RZ, 0x1, P0 ;  /* 0x00000001ff067807 */ /* 0x000fe40000000000 */
[----:B------:R-:W-:-:S02]  /*0140*/  ISETP.NE.U32.AND P2, PT, R3, RZ, PT ;  /* 0x000000ff0300720c */ /* 0x000fc40003f45070 */
[----:B------:R-:W-:Y:S01]  /*0150*/  IADD3 R2, PT, PT, R7, -R2, -R6 ;  /* 0x8000000207027210 */ /* 0x000fe20007ffe806 */
[----:B0-----:R-:W0:Y:S01]  /*0160*/  MUFU.RCP R8, R8 ;  /* 0x0000000800087308 */ /* 0x001e220000001000 */
[----:B------:R-:W-:Y:S02]  /*0170*/  MOV R27, R0 ;  /* 0x00000000001b7202 */ /* 0x000fe40000000f00 */
[----:B0-----:R-:W-:-:S05]  /*0180*/  IADD3 R4, PT, PT, R8, 0xffffffe, RZ ;  /* 0x0ffffffe08047810 */ /* 0x001fca0007ffe0ff */
[----:B------:R0:W1:Y:S02]  /*0190*/  F2I.FTZ.U32.TRUNC.NTZ R5, R4 ;  /* 0x0000000400057305 */ /* 0x000064000021f000 */
[----:B0-----:R-:W-:Y:S01]  /*01a0*/  MOV R4, RZ ;  /* 0x000000ff00047202 */ /* 0x001fe20000000f00 */
[----:B-1----:R-:W-:-:S04]  /*01b0*/  IMAD R9, R9, R5, RZ ;  /* 0x0000000509097224 */ /* 0x002fc800078e02ff */
[----:B------:R-:W-:-:S06]  /*01c0*/  IMAD.HI.U32 R5, R5, R9, R4 ;  /* 0x0000000905057227 */ /* 0x000fcc00078e0004 */
[----:B------:R-:W-:-:S05]  /*01d0*/  IMAD.HI.U32 R5, R5, R2, RZ ;  /* 0x0000000205057227 */ /* 0x000fca00078e00ff */
[----:B------:R-:W-:-:S05]  /*01e0*/  IADD3 R4, PT, PT, -R5, RZ, RZ ;  /* 0x000000ff05047210 */ /* 0x000fca0007ffe1ff */
[----:B------:R-:W-:Y:S01]  /*01f0*/  IMAD R2, R3, R4, R2 ;  /* 0x0000000403027224 */ /* 0x000fe200078e0202 */
[----:B------:R-:W-:-:S04]  /*0200*/  MOV R4, RZ ;  /* 0x000000ff00047202 */ /* 0x000fc80000000f00 */
[----:B------:R-:W-:-:S13]  /*0210*/  ISETP.GE.U32.AND P0, PT, R2, R3, PT ;  /* 0x000000030200720c */ /* 0x000fda0003f06070 */
[----:B------:R-:W-:Y:S02]  /*0220*/  @P0 IADD3 R2, PT, PT, -R3, R2, RZ ;  /* 0x0000000203020210 */ /* 0x000fe40007ffe1ff */
[----:B------:R-:W-:Y:S02]  /*0230*/  @P0 IADD3 R5, PT, PT, R5, 0x1, RZ ;  /* 0x0000000105050810 */ /* 0x000fe40007ffe0ff */
[----:B------:R-:W-:-:S13]  /*0240*/  ISETP.GE.U32.AND P1, PT, R2, R3, PT ;  /* 0x000000030200720c */ /* 0x000fda0003f26070 */
[----:B------:R-:W-:Y:S02]  /*0250*/  @P1 IADD3 R5, PT, PT, R5, 0x1, RZ ;  /* 0x0000000105051810 */ /* 0x000fe40007ffe0ff */
[----:B------:R-:W-:-:S05]  /*0260*/  @!P2 LOP3.LUT R5, RZ, R3, RZ, 0x33, !PT ;  /* 0x00000003ff05a212 */ /* 0x000fca00078e33ff */
[----:B------:R-:W-:-:S05]  /*0270*/  IMAD.IADD R5, R6, 0x1, R5 ;  /* 0x0000000106057824 */ /* 0x000fca00078e0205 */
[C---:B------:R-:W-:Y:S02]  /*0280*/  ISETP.GE.U32.AND P0, PT, R5.reuse, 0x3, PT ;  /* 0x000000030500780c */ /* 0x040fe40003f06070 */
[----:B------:R-:W-:-:S04]  /*0290*/  IADD3 R2, PT, PT, R5, 0x1, RZ ;  /* 0x0000000105027810 */ /* 0x000fc80007ffe0ff */
[----:B------:R-:W-:-:S07]  /*02a0*/  LOP3.LUT R5, R2, 0x3, RZ, 0xc0, !PT ;  /* 0x0000000302057812 */ /* 0x000fce00078ec0ff */
[----:B------:R-:W-:Y:S05]  /*02b0*/  @!P0 BRA `(.L_x_3) ;  /* 0x0000001000a08947 */ /* 0x000fea0003800000 */
[----:B------:R-:W-:Y:S01]  /*02c0*/  LOP3.LUT R2, R2, 0xfffffffc, RZ, 0xc0, !PT ;  /* 0xfffffffc02027812 */ /* 0x000fe200078ec0ff */
[----:B------:R-:W0:Y:S01]  /*02d0*/  LDC.64 R12, c[0x0][0x380] ;  /* 0x0000e000ff0c7b82 */ /* 0x000e220000000a00 */
[----:B------:R-:W-:Y:S01]  /*02e0*/  BSSY.RELIABLE B0, `(.L_x_4) ;  /* 0x00000fd000007945 */ /* 0x000fe20003800100 */
[----:B------:R-:W-:Y:S02]  /*02f0*/  MOV R4, RZ ;  /* 0x000000ff00047202 */ /* 0x000fe40000000f00 */
[----:B------:R-:W-:Y:S02]  /*0300*/  IADD3 R2, PT, PT, -R2, RZ, RZ ;  /* 0x000000ff02027210 */ /* 0x000fe40007ffe1ff */
[----:B------:R-:W-:Y:S02]  /*0310*/  MOV R27, R0 ;  /* 0x00000000001b7202 */ /* 0x000fe40000000f00 */
[----:B------:R-:W1:Y:S01]  /*0320*/  LDC.64 R14, c[0x0][0x388] ;  /* 0x0000e200ff0e7b82 */ /* 0x000e620000000a00 */
[----:B------:R-:W-:-:S13]  /*0330*/  ISETP.GE.AND P0, PT, R2, RZ, PT ;  /* 0x000000ff0200720c */ /* 0x000fda0003f06270 */
[----:B------:R-:W-:Y:S05]  /*0340*/  @P0 BRA `(.L_x_5) ;  /* 0x0000000c00d80947 */ /* 0x000fea0003800000 */
[----:B------:R-:W-:Y:S01]  /*0350*/  IADD3 R6, PT, PT, -R2, RZ, RZ ;  /* 0x000000ff02067210 */ /* 0x000fe20007ffe1ff */
[----:B------:R-:W-:Y:S01]  /*0360*/  BSSY.RECONVERGENT B3, `(.L_x_6) ;  /* 0x000009e000037945 */ /* 0x000fe20003800200 */
[----:B------:R-:W-:Y:S02]  /*0370*/  PLOP3.LUT P0, PT, PT, PT, PT, 0x80, 0x8 ;  /* 0x000000000008781c */ /* 0x000fe40003f0f070 */
[----:B------:R-:W-:-:S13]  /*0380*/  ISETP.GT.AND P1, PT, R6, 0xc, PT ;  /* 0x0000000c0600780c */ /* 0x000fda0003f24270 */
[----:B------:R-:W-:Y:S05]  /*0390*/  @!P1 BRA `(.L_x_7) ;  /* 0x0000000800689947 */ /* 0x000fea0003800000 */
[----:B------:R-:W2:Y:S01]  /*03a0*/  LDC.64 R10, c[0x0][0x380] ;  /* 0x0000e000ff0a7b82 */ /* 0x000ea20000000a00 */
[----:B------:R-:W-:-:S07]  /*03b0*/  PLOP3.LUT P0, PT, PT, PT, PT, 0x8, 0x80 ;  /* 0x000000000080781c */ /* 0x000fce0003f0e170 */
[----:B------:R-:W3:Y:S06]  /*03c0*/  LDC.64 R16, c[0x0][0x388] ;  /* 0x0000e200ff107b82 */ /* 0x000eec0000000a00 */
.L_x_8:
[----:B---3--:R-:W-:-:S04]  /*03d0*/  IMAD.WIDE R8, R27, 0x4, R16 ;  /* 0x000000041b087825 */ /* 0x008fc800078e0210 */
[----:B--2---:R-:W-:Y:S01]  /*03e0*/  IMAD.WIDE R24, R27, 0x4, R10 ;  /* 0x000000041b187825 */ /* 0x004fe200078e020a */
[----:B------:R2:W3:Y:S04]  /*03f0*/  LDG.E R23, desc[UR4][R8.64] ;  /* 0x0000000408177981 */ /* 0x0004e8000c1e1900 */
[----:B------:R-:W4:Y:S01]  /*0400*/  LDG.E R7, desc[UR4][R24.64] ;  /* 0x0000000418077981 */ /* 0x000f22000c1e1900 */
[----:B------:R-:W-:-:S04]  /*0410*/  IMAD.WIDE R28, R3, 0x4, R24 ;  /* 0x00000004031c7825 */ /* 0x000fc800078e0218 */
[C---:B--2---:R-:W-:Y:S01]  /*0420*/  IMAD.WIDE R8, R3.reuse, 0x4, R8 ;  /* 0x0000000403087825 */ /* 0x044fe200078e0208 */
[----:B------:R2:W5:Y:S04]  /*0430*/  LDG.E R22, desc[UR4][R28.64] ;  /* 0x000000041c167981 */ /* 0x000568000c1e1900 */
[----:B------:R0:W5:Y:S01]  /*0440*/  LDG.E R19, desc[UR4][R8.64] ;  /* 0x0000000408137981 */ /* 0x000162000c1e1900 */
[----:B------:R-:W-:-:S04]  /*0450*/  IMAD.WIDE R20, R3, 0x4, R8 ;  /* 0x0000000403147825 */ /* 0x000fc800078e0208 */
[C---:B--2---:R-:W-:Y:S01]  /*0460*/  IMAD.WIDE R28, R3.reuse, 0x4, R28 ;  /* 0x00000004031c7825 */ /* 0x044fe200078e021c */
[----:B------:R2:W5:Y:S04]  /*0470*/  LDG.E R6, desc[UR4][R20.64] ;  /* 0x0000000414067981 */ /* 0x000568000c1e1900 */
[----:B------:R-:W5:Y:S01]  /*0480*/  LDG.E R18, desc[UR4][R28.64] ;  /* 0x000000041c127981 */ /* 0x000f62000c1e1900 */
[----:B0-----:R-:W-:-:S04]  /*0490*/  IMAD.WIDE R8, R3, 0x4, R28 ;  /* 0x0000000403087825 */ /* 0x001fc800078e021c */
[----:B--2---:R-:W-:-:S05]  /*04a0*/  IMAD.WIDE R20, R3, 0x4, R20 ;  /* 0x0000000403147825 */ /* 0x004fca00078e0214 */
[----:B------:R0:W2:Y:S01]  /*04b0*/  LDG.E R25, desc[UR4][R20.64] ;  /* 0x0000000414197981 */ /* 0x0000a2000c1e1900 */
[----:B---3--:R-:W-:-:S04]  /*04c0*/  FMUL R26, R23, R23 ;  /* 0x00000017171a7220 */ /* 0x008fc80000400000 */
[----:B----4-:R-:W-:Y:S01]  /*04d0*/  FFMA R26, R7, R7, R26 ;  /* 0x00000007071a7223 */ /* 0x010fe2000000001a */
[----:B------:R-:W-:-:S04]  /*04e0*/  LEA R7, R3, R27, 0x2 ;  /* 0x0000001b03077211 */ /* 0x000fc800078e10ff */
[----:B------:R-:W-:Y:S02]  /*04f0*/  FSETP.GEU.AND P1, PT, R26, 1, PT ;  /* 0x3f8000001a00780b */ /* 0x000fe40003f2e000 */
[----:B------:R3:W4:Y:S01]  /*0500*/  LDG.E R26, desc[UR4][R8.64] ;  /* 0x00000004081a7981 */ /* 0x000722000c1e1900 */
[----:B0-----:R-:W-:-:S04]  /*0510*/  IMAD.WIDE R20, R7, 0x4, R16 ;  /* 0x0000000407147825 */ /* 0x001fc800078e0210 */
[----:B------:R-:W-:Y:S01]  /*0520*/  IMAD.WIDE R28, R7, 0x4, R10 ;  /* 0x00000004071c7825 */ /* 0x000fe200078e020a */
[----:B------:R0:W4:Y:S03]  /*0530*/  LDG.E R24, desc[UR4][R20.64] ;  /* 0x0000000414187981 */ /* 0x000126000c1e1900 */
[----:B-----5:R-:W-:Y:S01]  /*0540*/  FMUL R19, R19, R19 ;  /* 0x0000001313137220 */ /* 0x020fe20000400000 */
[C---:B------:R-:W-:Y:S01]  /*0550*/  VIADD R27, R4.reuse, 0x1 ;  /* 0x00000001041b7836 */ /* 0x040fe20000000000 */
[----:B------:R-:W-:Y:S02]  /*0560*/  @P1 IADD3 R27, PT, PT, R4, RZ, RZ ;  /* 0x000000ff041b1210 */ /* 0x000fe40007ffe0ff */
[----:B------:R-:W5:Y:S01]  /*0570*/  LDG.E R4, desc[UR4][R28.64] ;  /* 0x000000041c047981 */ /* 0x000f62000c1e1900 */
[----:B------:R-:W-:Y:S01]  /*0580*/  FFMA R22, R22, R22, R19 ;  /* 0x0000001616167223 */ /* 0x000fe20000000013 */
[----:B------:R-:W-:Y:S01]  /*0590*/  FMUL R19, R6, R6 ;  /* 0x0000000606137220 */ /* 0x000fe20000400000 */
[----:B---3--:R-:W-:-:S04]  /*05a0*/  IMAD.WIDE R8, R3, 0x4, R20 ;  /* 0x0000000403087825 */ /* 0x008fc800078e0214 */
[----:B------:R-:W-:Y:S01]  /*05b0*/  FFMA R18, R18, R18, R19 ;  /* 0x0000001212127223 */ /* 0x000fe20000000013 */
[C---:B0-----:R-:W-:Y:S01]  /*05c0*/  IMAD.WIDE R20, R3.reuse, 0x4, R28 ;  /* 0x0000000403147825 */ /* 0x041fe200078e021c */
[----:B------:R0:W3:Y:S04]  /*05d0*/  LDG.E R19, desc[UR4][R8.64] ;  /* 0x0000000408137981 */ /* 0x0000e8000c1e1900 */
[----:B------:R1:W3:Y:S01]  /*05e0*/  LDG.E R6, desc[UR4][R20.64] ;  /* 0x0000000414067981 */ /* 0x0002e2000c1e1900 */
[----:B------:R-:W-:Y:S01]  /*05f0*/  FSETP.GEU.AND P2, PT, R22, 1, PT ;  /* 0x3f8000001600780b */ /* 0x000fe20003f4e000 */
[----:B------:R-:W-:-:S04]  /*0600*/  IMAD.WIDE R22, R3, 0x4, R20 ;  /* 0x0000000403167825 */ /* 0x000fc800078e0214 */
[----:B0-----:R-:W-:Y:S01]  /*0610*/  IMAD.WIDE R8, R3, 0x4, R8 ;  /* 0x0000000403087825 */ /* 0x001fe200078e0208 */
[----:B------:R-:W-:Y:S02]  /*0620*/  FSETP.GEU.AND P1, PT, R18, 1, PT ;  /* 0x3f8000001200780b */ /* 0x000fe40003f2e000 */
[----:B------:R-:W3:Y:S04]  /*0630*/  LDG.E R18, desc[UR4][R22.64] ;  /* 0x0000000416127981 */ /* 0x000ee8000c1e1900 */
[----:B------:R0:W3:Y:S01]  /*0640*/  LDG.E R28, desc[UR4][R8.64] ;  /* 0x00000004081c7981 */ /* 0x0000e2000c1e1900 */
[----:B--2---:R-:W-:Y:S01]  /*0650*/  FMUL R25, R25, R25 ;  /* 0x0000001919197220 */ /* 0x004fe20000400000 */
[C---:B-1----:R-:W-:Y:S01]  /*0660*/  IMAD.WIDE R20, R3.reuse, 0x4, R8 ;  /* 0x0000000403147825 */ /* 0x042fe200078e0208 */
[----:B------:R-:W-:-:S05]  /*0670*/  LEA R7, R3, R7, 0x2 ;  /* 0x0000000703077211 */ /* 0x000fca00078e10ff */
[----:B------:R-:W2:Y:S01]  /*0680*/  LDG.E R20, desc[UR4][R20.64] ;  /* 0x0000000414147981 */ /* 0x000ea2000c1e1900 */
[----:B0-----:R-:W-:-:S05]  /*0690*/  IMAD.WIDE R8, R3, 0x4, R22 ;  /* 0x0000000403087825 */ /* 0x001fca00078e0216 */
[----:B------:R-:W2:Y:S01]  /*06a0*/  LDG.E R22, desc[UR4][R8.64] ;  /* 0x0000000408167981 */ /* 0x000ea2000c1e1900 */
[----:B----4-:R-:W-:Y:S01]  /*06b0*/  FFMA R26, R26, R26, R25 ;  /* 0x0000001a1a1a7223 */ /* 0x010fe20000000019 */
[C---:B------:R-:W-:Y:S02]  /*06c0*/  IADD3 R25, PT, PT, R27.reuse, 0x1, RZ ;  /* 0x000000011b197810 */ /* 0x040fe40007ffe0ff */
[----:B------:R-:W-:Y:S02]  /*06d0*/  @P2 IADD3 R25, PT, PT, R27, RZ, RZ ;  /* 0x000000ff1b192210 */ /* 0x000fe40007ffe0ff */
[----:B------:R-:W-:Y:S02]  /*06e0*/  FSETP.GEU.AND P2, PT, R26, 1, PT ;  /* 0x3f8000001a00780b */ /* 0x000fe40003f4e000 */
[C---:B------:R-:W-:Y:S02]  /*06f0*/  IADD3 R26, PT, PT, R25.reuse, 0x1, RZ ;  /* 0x00000001191a7810 */ /* 0x040fe40007ffe0ff */
[----:B------:R-:W-:Y:S01]  /*0700*/  @P1 IADD3 R26, PT, PT, R25, RZ, RZ ;  /* 0x000000ff191a1210 */ /* 0x000fe20007ffe0ff */
[----:B------:R-:W-:-:S04]  /*0710*/  FMUL R25, R24, R24 ;  /* 0x0000001818197220 */ /* 0x000fc80000400000 */
[----:B-----5:R-:W-:Y:S01]  /*0720*/  FFMA R23, R4, R4, R25 ;  /* 0x0000000404177223 */ /* 0x020fe20000000019 */
[----:B------:R-:W-:Y:S01]  /*0730*/  IMAD.WIDE R24, R7, 0x4, R16 ;  /* 0x0000000407187825 */ /* 0x000fe200078e0210 */
[----:B------:R-:W-:-:S03]  /*0740*/  IADD3 R4, PT, PT, R26, 0x1, RZ ;  /* 0x000000011a047810 */ /* 0x000fc60007ffe0ff */
[----:B------:R-:W-:Y:S01]  /*0750*/  FSETP.GEU.AND P1, PT, R23, 1, PT ;  /* 0x3f8000001700780b */ /* 0x000fe20003f2e000 */
[----:B------:R0:W4:Y:S01]  /*0760*/  LDG.E R21, desc[UR4][R24.64] ;  /* 0x0000000418157981 */ /* 0x000122000c1e1900 */
[----:B------:R-:W-:Y:S01]  /*0770*/  @P2 IADD3 R4, PT, PT, R26, RZ, RZ ;  /* 0x000000ff1a042210 */ /* 0x000fe20007ffe0ff */
[----:B------:R-:W-:-:S04]  /*0780*/  IMAD.WIDE R26, R7, 0x4, R10 ;  /* 0x00000004071a7825 */ /* 0x000fc800078e020a */
[----:B---3--:R-:W-:-:S04]  /*0790*/  FMUL R19, R19, R19 ;  /* 0x0000001313137220 */ /* 0x008fc80000400000 */
[----:B------:R-:W-:Y:S02]  /*07a0*/  FFMA R19, R6, R6, R19 ;  /* 0x0000000606137223 */ /* 0x000fe40000000013 */
[----:B------:R-:W3:Y:S01]  /*07b0*/  LDG.E R6, desc[UR4][R26.64] ;  /* 0x000000041a067981 */ /* 0x000ee2000c1e1900 */
[----:B0-----:R-:W-:-:S04]  /*07c0*/  IMAD.WIDE R24, R3, 0x4, R24 ;  /* 0x0000000403187825 */ /* 0x001fc800078e0218 */
[C---:B------:R-:W-:Y:S01]  /*07d0*/  VIADD R23, R4.reuse, 0x1 ;  /* 0x0000000104177836 */ /* 0x040fe20000000000 */
[----:B------:R-:W-:Y:S01]  /*07e0*/  @P1 IADD3 R23, PT, PT, R4, RZ, RZ ;  /* 0x000000ff04171210 */ /* 0x000fe20007ffe0ff */
[----:B------:R-:W-:Y:S01]  /*07f0*/  IMAD.WIDE R8, R3, 0x4, R26 ;  /* 0x0000000403087825 */ /* 0x000fe200078e021a */
[----:B------:R0:W5:Y:S01]  /*0800*/  LDG.E R4, desc[UR4][R24.64] ;  /* 0x0000000418047981 */ /* 0x000162000c1e1900 */
[----:B------:R-:W-:-:S03]  /*0810*/  FSETP.GEU.AND P2, PT, R19, 1, PT ;  /* 0x3f8000001300780b */ /* 0x000fc60003f4e000 */
[----:B------:R1:W5:Y:S01]  /*0820*/  LDG.E R19, desc[UR4][R8.64] ;  /* 0x0000000408137981 */ /* 0x000362000c1e1900 */
[----:B------:R-:W-:Y:S01]  /*0830*/  FMUL R29, R28, R28 ;  /* 0x0000001c1c1d7220 */ /* 0x000fe20000400000 */
[----:B0-----:R-:W-:-:S04]  /*0840*/  IMAD.WIDE R24, R3, 0x4, R24 ;  /* 0x0000000403187825 */ /* 0x001fc800078e0218 */
[----:B------:R-:W-:Y:S01]  /*0850*/  FFMA R26, R18, R18, R29 ;  /* 0x00000012121a7223 */ /* 0x000fe2000000001d */
[----:B------:R-:W-:Y:S01]  /*0860*/  IMAD.WIDE R28, R3, 0x4, R8 ;  /* 0x00000004031c7825 */ /* 0x000fe200078e0208 */
[----:B------:R0:W5:Y:S03]  /*0870*/  LDG.E R18, desc[UR4][R24.64] ;  /* 0x0000000418127981 */ /* 0x000166000c1e1900 */
[----:B------:R-:W-:Y:S02]  /*0880*/  FSETP.GEU.AND P1, PT, R26, 1, PT ;  /* 0x3f8000001a00780b */ /* 0x000fe40003f2e000 */
[----:B------:R0:W5:Y:S01]  /*0890*/  LDG.E R26, desc[UR4][R28.64] ;  /* 0x000000041c1a7981 */ /* 0x000162000c1e1900 */
[----:B--2---:R-:W-:Y:S01]  /*08a0*/  FMUL R27, R20, R20 ;  /* 0x00000014141b7220 */ /* 0x004fe20000400000 */
[----:B------:R-:W-:-:S03]  /*08b0*/  IADD3 R20, PT, PT, R23, 0x1, RZ ;  /* 0x0000000117147810 */ /* 0x000fc60007ffe0ff */
[----:B------:R-:W-:Y:S01]  /*08c0*/  FFMA R27, R22, R22, R27 ;  /* 0x00000016161b7223 */ /* 0x000fe2000000001b */
[----:B------:R-:W-:-:S04]  /*08d0*/  @P2 IADD3 R20, PT, PT, R23, RZ, RZ ;  /* 0x000000ff17142210 */ /* 0x000fc80007ffe0ff */
[----:B------:R-:W-:Y:S02]  /*08e0*/  FSETP.GEU.AND P2, PT, R27, 1, PT ;  /* 0x3f8000001b00780b */ /* 0x000fe40003f4e000 */
[C---:B-1----:R-:W-:Y:S01]  /*08f0*/  IADD3 R8, PT, PT, R20.reuse, 0x1, RZ ;  /* 0x0000000114087810 */ /* 0x042fe20007ffe0ff */
[----:B0-----:R-:W-:Y:S01]  /*0900*/  IMAD.WIDE R24, R3, 0x4, R24 ;  /* 0x0000000403187825 */ /* 0x001fe200078e0218 */
[----:B------:R-:W-:-:S03]  /*0910*/  @P1 IADD3 R8, PT, PT, R20, RZ, RZ ;  /* 0x000000ff14081210 */ /* 0x000fc60007ffe0ff */
[----:B------:R-:W-:Y:S01]  /*0920*/  IMAD.WIDE R28, R3, 0x4, R28 ;  /* 0x00000004031c7825 */ /* 0x000fe200078e021c */
[----:B------:R-:W-:-:S05]  /*0930*/  IADD3 R9, PT, PT, R8, 0x1, RZ ;  /* 0x0000000108097810 */ /* 0x000fca0007ffe0ff */
[----:B------:R-:W-:Y:S02]  /*0940*/  @P2 IADD3 R9, PT, PT, R8, RZ, RZ ;  /* 0x000000ff08092210 */ /* 0x000fe40007ffe0ff */
[----:B------:R-:W2:Y:S01]  /*0950*/  LDG.E R8, desc[UR4][R24.64] ;  /* 0x0000000418087981 */ /* 0x000ea2000c1e1900 */
[----:B----4-:R-:W-:-:S04]  /*0960*/  FMUL R21, R21, R21 ;  /* 0x0000001515157220 */ /* 0x010fc80000400000 */
[----:B---3--:R-:W-:Y:S01]  /*0970*/  FFMA R21, R6, R6, R21 ;  /* 0x0000000606157223 */ /* 0x008fe20000000015 */
[----:B------:R-:W-:-:S04]  /*0980*/  LEA R6, R3, R7, 0x2 ;  /* 0x0000000703067211 */ /* 0x000fc800078e10ff */
[----:B------:R-:W-:Y:S01]  /*0990*/  FSETP.GEU.AND P1, PT, R21, 1, PT ;  /* 0x3f8000001500780b */ /* 0x000fe20003f2e000 */
[----:B-----5:R-:W-:Y:S01]  /*09a0*/  FMUL R20, R4, R4 ;  /* 0x0000000404147220 */ /* 0x020fe20000400000 */
[C---:B------:R-:W-:Y:S01]  /*09b0*/  IMAD.WIDE R22, R6.reuse, 0x4, R10 ;  /* 0x0000000406167825 */ /* 0x040fe200078e020a */
[----:B------:R0:W3:Y:S03]  /*09c0*/  LDG.E R4, desc[UR4][R28.64] ;  /* 0x000000041c047981 */ /* 0x0000e6000c1e1900 */
[----:B------:R-:W-:Y:S01]  /*09d0*/  FFMA R19, R19, R19, R20 ;  /* 0x0000001313137223 */ /* 0x000fe20000000014 */
[----:B------:R-:W-:-:S05]  /*09e0*/  IMAD.WIDE R20, R6, 0x4, R16 ;  /* 0x0000000406147825 */ /* 0x000fca00078e0210 */
[----:B------:R1:W4:Y:S01]  /*09f0*/  LDG.E R25, desc[UR4][R20.64] ;  /* 0x0000000414197981 */ /* 0x000322000c1e1900 */
[C---:B------:R-:W-:Y:S01]  /*0a00*/  VIADD R7, R9.reuse, 0x1 ;  /* 0x0000000109077836 */ /* 0x040fe20000000000 */
[----:B------:R-:W-:Y:S02]  /*0a10*/  @P1 IADD3 R7, PT, PT, R9, RZ, RZ ;  /* 0x000000ff09071210 */ /* 0x000fe40007ffe0ff */
[----:B------:R5:W4:Y:S01]  /*0a20*/  LDG.E R9, desc[UR4][R22.64] ;  /* 0x0000000416097981 */ /* 0x000b22000c1e1900 */
[----:B------:R-:W-:Y:S01]  /*0a30*/  FMUL R27, R18, R18 ;  /* 0x00000012121b7220 */ /* 0x000fe20000400000 */
[----:B0-----:R-:W-:-:S04]  /*0a40*/  IMAD.WIDE R28, R3, 0x4, R22 ;  /* 0x00000004031c7825 */ /* 0x001fc800078e0216 */
[----:B-1----:R-:W-:-:S04]  /*0a50*/  IMAD.WIDE R20, R3, 0x4, R20 ;  /* 0x0000000403147825 */ /* 0x002fc800078e0214 */
[----:B------:R-:W-:Y:S01]  /*0a60*/  FFMA R26, R26, R26, R27 ;  /* 0x0000001a1a1a7223 */ /* 0x000fe2000000001b */
[----:B------:R-:W-:Y:S01]  /*0a70*/  FSETP.GEU.AND P2, PT, R19, 1, PT ;  /* 0x3f8000001300780b */ /* 0x000fe20003f4e000 */
[----:B------:R-:W4:Y:S01]  /*0a80*/  LDG.E R24, desc[UR4][R28.64] ;  /* 0x000000041c187981 */ /* 0x000f22000c1e1900 */
[----:B-----5:R-:W-:-:S03]  /*0a90*/  IMAD.WIDE R22, R3, 0x4, R20 ;  /* 0x0000000403167825 */ /* 0x020fc600078e0214 */
[----:B------:R-:W5:Y:S01]  /*0aa0*/  LDG.E R27, desc[UR4][R20.64] ;  /* 0x00000004141b7981 */ /* 0x000f62000c1e1900 */
[----:B------:R-:W-:-:S05]  /*0ab0*/  IMAD.WIDE R18, R3, 0x4, R28 ;  /* 0x0000000403127825 */ /* 0x000fca00078e021c */
[----:B------:R0:W5:Y:S04]  /*0ac0*/  LDG.E R28, desc[UR4][R18.64] ;  /* 0x00000004121c7981 */ /* 0x000168000c1e1900 */
[----:B------:R1:W5:Y:S01]  /*0ad0*/  LDG.E R20, desc[UR4][R22.64] ;  /* 0x0000000416147981 */ /* 0x000362000c1e1900 */
[----:B0-----:R-:W-:-:S04]  /*0ae0*/  IMAD.WIDE R18, R3, 0x4, R18 ;  /* 0x0000000403127825 */ /* 0x001fc800078e0212 */
[----:B-1----:R-:W-:Y:S02]  /*0af0*/  IMAD.WIDE R22, R3, 0x4, R22 ;  /* 0x0000000403167825 */ /* 0x002fe400078e0216 */
[----:B------:R-:W5:Y:S04]  /*0b00*/  LDG.E R18, desc[UR4][R18.64] ;  /* 0x0000000412127981 */ /* 0x000f68000c1e1900 */
[----:B------:R-:W5:Y:S01]  /*0b10*/  LDG.E R22, desc[UR4][R22.64] ;  /* 0x0000000416167981 */ /* 0x000f62000c1e1900 */
[----:B------:R-:W-:Y:S01]  /*0b20*/  FSETP.GEU.AND P1, PT, R26, 1, PT ;  /* 0x3f8000001a00780b */ /* 0x000fe20003f2e000 */
[----:B--2---:R-:W-:Y:S01]  /*0b30*/  FMUL R29, R8, R8 ;  /* 0x00000008081d7220 */ /* 0x004fe20000400000 */
[C---:B------:R-:W-:Y:S02]  /*0b40*/  IADD3 R8, PT, PT, R7.reuse, 0x1, RZ ;  /* 0x0000000107087810 */ /* 0x040fe40007ffe0ff */
[----:B------:R-:W-:-:S02]  /*0b50*/  @P2 IADD3 R8, PT, PT, R7, RZ, RZ ;  /* 0x000000ff07082210 */ /* 0x000fc40007ffe0ff */
[----:B------:R-:W-:Y:S01]  /*0b60*/  IADD3 R2, PT, PT, R2, 0x10, RZ ;  /* 0x0000001002027810 */ /* 0x000fe20007ffe0ff */
[----:B---3--:R-:W-:Y:S01]  /*0b70*/  FFMA R29, R4, R4, R29 ;  /* 0x00000004041d7223 */ /* 0x008fe2000000001d */
[----:B------:R-:W-:Y:S01]  /*0b80*/  IADD3 R4, PT, PT, R8, 0x1, RZ ;  /* 0x0000000108047810 */ /* 0x000fe20007ffe0ff */
[----:B----4-:R-:W-:-:S03]  /*0b90*/  FMUL R26, R25, R25 ;  /* 0x00000019191a7220 */ /* 0x010fc60000400000 */
[----:B------:R-:W-:Y:S01]  /*0ba0*/  FSETP.GEU.AND P2, PT, R29, 1, PT ;  /* 0x3f8000001d00780b */ /* 0x000fe20003f4e000 */
[----:B------:R-:W-:Y:S01]  /*0bb0*/  FFMA R26, R9, R9, R26 ;  /* 0x00000009091a7223 */ /* 0x000fe2000000001a */
[----:B------:R-:W-:-:S04]  /*0bc0*/  @P1 IADD3 R4, PT, PT, R8, RZ, RZ ;  /* 0x000000ff08041210 */ /* 0x000fc80007ffe0ff */
[----:B------:R-:W-:Y:S01]  /*0bd0*/  FSETP.GEU.AND P1, PT, R26, 1, PT ;  /* 0x3f8000001a00780b */ /* 0x000fe20003f2e000 */
[----:B-----5:R-:W-:Y:S01]  /*0be0*/  FMUL R27, R27, R27 ;  /* 0x0000001b1b1b7220 */ /* 0x020fe20000400000 */
[----:B------:R-:W-:-:S03]  /*0bf0*/  IADD3 R8, PT, PT, R4, 0x1, RZ ;  /* 0x0000000104087810 */ /* 0x000fc60007ffe0ff */
[----:B------:R-:W-:Y:S02]  /*0c00*/  FFMA R27, R24, R24, R27 ;  /* 0x00000018181b7223 */ /* 0x000fe4000000001b */
[----:B------:R-:W-:Y:S01]  /*0c10*/  @P2 IADD3 R8, PT, PT, R4, RZ, RZ ;  /* 0x000000ff04082210 */ /* 0x000fe20007ffe0ff */
[----:B------:R-:W-:Y:S02]  /*0c20*/  FMUL R7, R20, R20 ;  /* 0x0000001414077220 */ /* 0x000fe40000400000 */
[----:B------:R-:W-:Y:S02]  /*0c30*/  FSETP.GEU.AND P2, PT, R27, 1, PT ;  /* 0x3f8000001b00780b */ /* 0x000fe40003f4e000 */
[----:B------:R-:W-:Y:S01]  /*0c40*/  FFMA R7, R28, R28, R7 ;  /* 0x0000001c1c077223 */ /* 0x000fe20000000007 */
[----:B------:R-:W-:Y:S01]  /*0c50*/  IADD3 R4, PT, PT, R8, 0x1, RZ ;  /* 0x0000000108047810 */ /* 0x000fe20007ffe0ff */
[----:B------:R-:W-:-:S03]  /*0c60*/  @P1 IMAD.MOV R4, RZ, RZ, R8 ;  /* 0x000000ffff041224 */ /* 0x000fc600078e0208 */
[----:B------:R-:W-:Y:S02]  /*0c70*/  FSETP.GEU.AND P1, PT, R7, 1, PT ;  /* 0x3f8000000700780b */ /* 0x000fe40003f2e000 */
[----:B------:R-:W-:-:S04]  /*0c80*/  IADD3 R7, PT, PT, R4, 0x1, RZ ;  /* 0x0000000104077810 */ /* 0x000fc80007ffe0ff */
[----:B------:R-:W-:Y:S01]  /*0c90*/  @P2 IADD3 R7, PT, PT, R4, RZ, RZ ;  /* 0x000000ff04072210 */ /* 0x000fe20007ffe0ff */
[----:B------:R-:W-:-:S03]  /*0ca0*/  FMUL R9, R22, R22 ;  /* 0x0000001616097220 */ /* 0x000fc60000400000 */
[C---:B------:R-:W-:Y:S01]  /*0cb0*/  IADD3 R8, PT, PT, R7.reuse, 0x1, RZ ;  /* 0x0000000107087810 */ /* 0x040fe20007ffe0ff */
[----:B------:R-:W-:Y:S02]  /*0cc0*/  FFMA R9, R18, R18, R9 ;  /* 0x0000001212097223 */ /* 0x000fe40000000009 */
[----:B------:R-:W-:Y:S02]  /*0cd0*/  @P1 IADD3 R8, PT, PT, R7, RZ, RZ ;  /* 0x000000ff07081210 */ /* 0x000fe40007ffe0ff */
[----:B------:R-:W-:Y:S02]  /*0ce0*/  ISETP.GE.AND P1, PT, R2, -0xc, PT ;  /* 0xfffffff40200780c */ /* 0x000fe40003f26270 */
[----:B------:R-:W-:Y:S02]  /*0cf0*/  FSETP.GEU.AND P2, PT, R9, 1, PT ;  /* 0x3f8000000900780b */ /* 0x000fe40003f4e000 */
[----:B------:R-:W-:Y:S02]  /*0d00*/  IADD3 R4, PT, PT, R8, 0x1, RZ ;  /* 0x0000000108047810 */ /* 0x000fe40007ffe0ff */
[----:B------:R-:W-:-:S09]  /*0d10*/  LEA R27, R3, R6, 0x2 ;  /* 0x00000006031b7211 */ /* 0x000fd200078e10ff */
[----:B------:R-:W-:Y:S01]  /*0d20*/  @P2 IADD3 R4, PT, PT, R8, RZ, RZ ;  /* 0x000000ff08042210 */ /* 0x000fe20007ffe0ff */
[----:B------:R-:W-:Y:S06]  /*0d30*/  @!P1 BRA `(.L_x_8) ;  /* 0xfffffff400a49947 */ /* 0x000fec000383ffff */
.L_x_7:
[----:B------:R-:W-:Y:S05]  /*0d40*/  BSYNC.RECONVERGENT B3 ;  /* 0x0000000000037941 */ /* 0x000fea0003800200 */
.L_x_6:
[----:B------:R-:W-:Y:S01]  /*0d50*/  IMAD.MOV R6, RZ, RZ, -R2 ;  /* 0x000000ffff067224 */ /* 0x000fe200078e0a02 */
[----:B------:R-:W-:Y:S04]  /*0d60*/  BSSY.RECONVERGENT B3, `(.L_x_9) ;  /* 0x0000051000037945 */ /* 0x000fe80003800200 */
[----:B------:R-:W-:-:S13]  /*0d70*/  ISETP.GT.AND P1, PT, R6, 0x4, PT ;  /* 0x000000040600780c */ /* 0x000fda0003f24270 */
[----:B------:R-:W-:Y:S05]  /*0d80*/  @!P1 BRA `(.L_x_10) ;  /* 0x0000000400389947 */ /* 0x000fea0003800000 */
[----:B------:R-:W2:Y:S08]  /*0d90*/  LDC.64 R22, c[0x0][0x388] ;  /* 0x0000e200ff167b82 */ /* 0x000eb00000000a00 */
[----:B------:R-:W3:Y:S01]  /*0da0*/  LDC.64 R16, c[0x0][0x380] ;  /* 0x0000e000ff107b82 */ /* 0x000ee20000000a00 */
[----:B--2---:R-:W-:-:S05]  /*0db0*/  IMAD.WIDE R18, R27, 0x4, R22 ;  /* 0x000000041b127825 */ /* 0x004fca00078e0216 */
[----:B------:R-:W2:Y:S01]  /*0dc0*/  LDG.E R10, desc[UR4][R18.64] ;  /* 0x00000004120a7981 */ /* 0x000ea2000c1e1900 */
[----:B---3--:R-:W-:-:S05]  /*0dd0*/  IMAD.WIDE R24, R27, 0x4, R16 ;  /* 0x000000041b187825 */ /* 0x008fca00078e0210 */
[----:B------:R3:W4:Y:S01]  /*0de0*/  LDG.E R9, desc[UR4][R24.64] ;  /* 0x0000000418097981 */ /* 0x000722000c1e1900 */
[----:B------:R-:W-:-:S05]  /*0df0*/  IMAD.WIDE R20, R3, 0x4, R18 ;  /* 0x0000000403147825 */ /* 0x000fca00078e0212 */
[----:B------:R5:W4:Y:S01]  /*0e00*/  LDG.E R8, desc[UR4][R20.64] ;  /* 0x0000000414087981 */ /* 0x000b22000c1e1900 */
[C---:B---3--:R-:W-:Y:S01]  /*0e10*/  IMAD.WIDE R24, R3.reuse, 0x4, R24 ;  /* 0x0000000403187825 */ /* 0x048fe200078e0218 */
[----:B------:R-:W-:-:S04]  /*0e20*/  LEA R6, R3, R27, 0x2 ;  /* 0x0000001b03067211 */ /* 0x000fc800078e10ff */
[----:B------:R-:W3:Y:S01]  /*0e30*/  LDG.E R29, desc[UR4][R24.64] ;  /* 0x00000004181d7981 */ /* 0x000ee2000c1e1900 */
[----:B-----5:R-:W-:-:S04]  /*0e40*/  IMAD.WIDE R20, R3, 0x4, R20 ;  /* 0x0000000403147825 */ /* 0x020fc800078e0214 */
[C---:B------:R-:W-:Y:S01]  /*0e50*/  IMAD.WIDE R18, R3.reuse, 0x4, R24 ;  /* 0x0000000403127825 */ /* 0x040fe200078e0218 */
[----:B------:R5:W3:Y:S03]  /*0e60*/  LDG.E R7, desc[UR4][R20.64] ;  /* 0x0000000414077981 */ /* 0x000ae6000c1e1900 */
[C---:B------:R-:W-:Y:S01]  /*0e70*/  IMAD.WIDE R22, R6.reuse, 0x4, R22 ;  /* 0x0000000406167825 */ /* 0x040fe200078e0216 */
[----:B------:R0:W3:Y:S03]  /*0e80*/  LDG.E R28, desc[UR4][R18.64] ;  /* 0x00000004121c7981 */ /* 0x0000e6000c1e1900 */
[----:B------:R-:W-:Y:S01]  /*0e90*/  IMAD.WIDE R16, R6, 0x4, R16 ;  /* 0x0000000406107825 */ /* 0x000fe200078e0210 */
[----:B------:R-:W3:Y:S03]  /*0ea0*/  LDG.E R25, desc[UR4][R22.64] ;  /* 0x0000000416197981 */ /* 0x000ee6000c1e1900 */
[C---:B-----5:R-:W-:Y:S01]  /*0eb0*/  IMAD.WIDE R20, R3.reuse, 0x4, R20 ;  /* 0x0000000403147825 */ /* 0x060fe200078e0214 */
[----:B------:R5:W3:Y:S03]  /*0ec0*/  LDG.E R24, desc[UR4][R16.64] ;  /* 0x0000000410187981 */ /* 0x000ae6000c1e1900 */
[C---:B0-----:R-:W-:Y:S01]  /*0ed0*/  IMAD.WIDE R18, R3.reuse, 0x4, R18 ;  /* 0x0000000403127825 */ /* 0x041fe200078e0212 */
[----:B------:R-:W3:Y:S04]  /*0ee0*/  LDG.E R27, desc[UR4][R20.64] ;  /* 0x00000004141b7981 */ /* 0x000ee8000c1e1900 */
[----:B------:R0:W3:Y:S01]  /*0ef0*/  LDG.E R26, desc[UR4][R18.64] ;  /* 0x00000004121a7981 */ /* 0x0000e2000c1e1900 */
[----:B-----5:R-:W-:-:S04]  /*0f00*/  IMAD.WIDE R16, R3, 0x4, R16 ;  /* 0x0000000403107825 */ /* 0x020fc800078e0210 */
[----:B0-----:R-:W-:-:S05]  /*0f10*/  IMAD.WIDE R18, R3, 0x4, R22 ;  /* 0x0000000403127825 */ /* 0x001fca00078e0216 */
[----:B------:R0:W5:Y:S01]  /*0f20*/  LDG.E R11, desc[UR4][R18.64] ;  /* 0x00000004120b7981 */ /* 0x000162000c1e1900 */
[----:B------:R-:W-:-:S04]  /*0f30*/  IMAD.WIDE R20, R3, 0x4, R18 ;  /* 0x0000000403147825 */ /* 0x000fc800078e0212 */
[----:B------:R-:W-:-:S04]  /*0f40*/  IMAD.WIDE R22, R3, 0x4, R16 ;  /* 0x0000000403167825 */ /* 0x000fc800078e0210 */
[----:B0-----:R-:W-:-:S06]  /*0f50*/  IMAD.WIDE R18, R3, 0x4, R20 ;  /* 0x0000000403127825 */ /* 0x001fcc00078e0214 */
[----:B------:R-:W5:Y:S01]  /*0f60*/  LDG.E R18, desc[UR4][R18.64] ;  /* 0x0000000412127981 */ /* 0x000f62000c1e1900 */
[----:B--2---:R-:W-:-:S04]  /*0f70*/  FMUL R10, R10, R10 ;  /* 0x0000000a0a0a7220 */ /* 0x004fc80000400000 */
[----:B----4-:R-:W-:Y:S02]  /*0f80*/  FFMA R9, R9, R9, R10 ;  /* 0x0000000909097223 */ /* 0x010fe4000000000a */
[----:B------:R-:W2:Y:S03]  /*0f90*/  LDG.E R10, desc[UR4][R20.64] ;  /* 0x00000004140a7981 */ /* 0x000ea6000c1e1900 */
[----:B------:R-:W-:Y:S02]  /*0fa0*/  FSETP.GEU.AND P0, PT, R9, 1, PT ;  /* 0x3f8000000900780b */ /* 0x000fe40003f0e000 */
[----:B------:R0:W4:Y:S04]  /*0fb0*/  LDG.E R9, desc[UR4][R22.64] ;  /* 0x0000000416097981 */ /* 0x000128000c1e1900 */
[----:B------:R-:W4:Y:S01]  /*0fc0*/  LDG.E R20, desc[UR4][R16.64] ;  /* 0x0000000410147981 */ /* 0x000f22000c1e1900 */
[----:B0-----:R-:W-:-:S06]  /*0fd0*/  IMAD.WIDE R22, R3, 0x4, R22 ;  /* 0x0000000403167825 */ /* 0x001fcc00078e0216 */
[----:B------:R-:W4:Y:S01]  /*0fe0*/  LDG.E R22, desc[UR4][R22.64] ;  /* 0x0000000416167981 */ /* 0x000f22000c1e1900 */
[----:B------:R-:W-:-:S04]  /*0ff0*/  FMUL R8, R8, R8 ;  /* 0x0000000808087220 */ /* 0x000fc80000400000 */
[----:B---3--:R-:W-:Y:S01]  /*1000*/  FFMA R8, R29, R29, R8 ;  /* 0x0000001d1d087223 */ /* 0x008fe20000000008 */
[----:B------:R-:W-:-:S04]  /*1010*/  FMUL R21, R7, R7 ;  /* 0x0000000707157220 */ /* 0x000fc80000400000 */
[----:B------:R-:W-:Y:S01]  /*1020*/  FSETP.GEU.AND P1, PT, R8, 1, PT ;  /* 0x3f8000000800780b */ /* 0x000fe20003f2e000 */
[----:B------:R-:W-:Y:S01]  /*1030*/  FFMA R21, R28, R28, R21 ;  /* 0x0000001c1c157223 */ /* 0x000fe20000000015 */
[C---:B------:R-:W-:Y:S01]  /*1040*/  IADD3 R7, PT, PT, R4.reuse, 0x1, RZ ;  /* 0x0000000104077810 */ /* 0x040fe20007ffe0ff */
[----:B------:R-:W-:Y:S01]  /*1050*/  FMUL R27, R27, R27 ;  /* 0x0000001b1b1b7220 */ /* 0x000fe20000400000 */
[----:B------:R-:W-:Y:S02]  /*1060*/  @P0 IADD3 R7, PT, PT, R4, RZ, RZ ;  /* 0x000000ff04070210 */ /* 0x000fe40007ffe0ff */
[----:B------:R-:W-:Y:S01]  /*1070*/  FSETP.GEU.AND P0, PT, R21, 1, PT ;  /* 0x3f8000001500780b */ /* 0x000fe20003f0e000 */
[----:B------:R-:W-:Y:S01]  /*1080*/  FFMA R27, R26, R26, R27 ;  /* 0x0000001a1a1b7223 */ /* 0x000fe2000000001b */
[----:B------:R-:W-:Y:S01]  /*1090*/  IADD3 R4, PT, PT, R7, 0x1, RZ ;  /* 0x0000000107047810 */ /* 0x000fe20007ffe0ff */
[----:B------:R-:W-:-:S04]  /*10a0*/  FMUL R25, R25, R25 ;  /* 0x0000001919197220 */ /* 0x000fc80000400000 */
[----:B------:R-:W-:Y:S02]  /*10b0*/  @P1 IADD3 R4, PT, PT, R7, RZ, RZ ;  /* 0x000000ff07041210 */ /* 0x000fe40007ffe0ff */
[----:B------:R-:W-:Y:S01]  /*10c0*/  FSETP.GEU.AND P1, PT, R27, 1, PT ;  /* 0x3f8000001b00780b */ /* 0x000fe20003f2e000 */
[----:B------:R-:W-:Y:S01]  /*10d0*/  FFMA R25, R24, R24, R25 ;  /* 0x0000001818197223 */ /* 0x000fe20000000019 */
[C---:B------:R-:W-:Y:S02]  /*10e0*/  IADD3 R7, PT, PT, R4.reuse, 0x1, RZ ;  /* 0x0000000104077810 */ /* 0x040fe40007ffe0ff */
[----:B------:R-:W-:Y:S01]  /*10f0*/  @P0 IADD3 R7, PT, PT, R4, RZ, RZ ;  /* 0x000000ff04070210 */ /* 0x000fe20007ffe0ff */
[----:B-----5:R-:W-:Y:S01]  /*1100*/  FMUL R11, R11, R11 ;  /* 0x0000000b0b0b7220 */ /* 0x020fe20000400000 */
[----:B------:R-:W-:Y:S02]  /*1110*/  FSETP.GEU.AND P0, PT, R25, 1, PT ;  /* 0x3f8000001900780b */ /* 0x000fe40003f0e000 */
[----:B------:R-:W-:-:S05]  /*1120*/  IADD3 R4, PT, PT, R7, 0x1, RZ ;  /* 0x0000000107047810 */ /* 0x000fca0007ffe0ff */
[----:B------:R-:W-:-:S05]  /*1130*/  @P1 IMAD.MOV R4, RZ, RZ, R7 ;  /* 0x000000ffff041224 */ /* 0x000fca00078e0207 */
[----:B------:R-:W-:Y:S01]  /*1140*/  IADD3 R8, PT, PT, R4, 0x1, RZ ;  /* 0x0000000104087810 */ /* 0x000fe20007ffe0ff */
[----:B------:R-:W-:Y:S01]  /*1150*/  FMUL R7, R18, R18 ;  /* 0x0000001212077220 */ /* 0x000fe20000400000 */
[----:B------:R-:W-:-:S04]  /*1160*/  @P0 IADD3 R8, PT, PT, R4, RZ, RZ ;  /* 0x000000ff04080210 */ /* 0x000fc80007ffe0ff */
[----:B------:R-:W-:Y:S02]  /*1170*/  IADD3 R4, PT, PT, R8, 0x1, RZ ;  /* 0x0000000108047810 */ /* 0x000fe40007ffe0ff */
[----:B------:R-:W-:Y:S02]  /*1180*/  IADD3 R2, PT, PT, R2, 0x8, RZ ;  /* 0x0000000802027810 */ /* 0x000fe40007ffe0ff */
[----:B------:R-:W-:Y:S01]  /*1190*/  LEA R27, R3, R6, 0x2 ;  /* 0x00000006031b7211 */ /* 0x000fe200078e10ff */
[----:B--2---:R-:W-:Y:S01]  /*11a0*/  FMUL R10, R10, R10 ;  /* 0x0000000a0a0a7220 */ /* 0x004fe20000400000 */
[----:B----4-:R-:W-:-:S03]  /*11b0*/  FFMA R11, R20, R20, R11 ;  /* 0x00000014140b7223 */ /* 0x010fc6000000000b */
[----:B------:R-:W-:Y:S02]  /*11c0*/  FFMA R10, R9, R9, R10 ;  /* 0x00000009090a7223 */ /* 0x000fe4000000000a */
[----:B------:R-:W-:-:S03]  /*11d0*/  FSETP.GEU.AND P1, PT, R11, 1, PT ;  /* 0x3f8000000b00780b */ /* 0x000fc60003f2e000 */
[----:B------:R-:W-:Y:S01]  /*11e0*/  FSETP.GEU.AND P0, PT, R10, 1, PT ;  /* 0x3f8000000a00780b */ /* 0x000fe20003f0e000 */
[----:B------:R-:W-:-:S09]  /*11f0*/  FFMA R7, R22, R22, R7 ;  /* 0x0000001616077223 */ /* 0x000fd20000000007 */
[----:B------:R-:W-:Y:S02]  /*1200*/  @P1 IADD3 R4, PT, PT, R8, RZ, RZ ;  /* 0x000000ff08041210 */ /* 0x000fe40007ffe0ff */
[----:B------:R-:W-:Y:S02]  /*1210*/  FSETP.GEU.AND P1, PT, R7, 1, PT ;  /* 0x3f8000000700780b */ /* 0x000fe40003f2e000 */
[C---:B------:R-:W-:Y:S02]  /*1220*/  IADD3 R7, PT, PT, R4.reuse, 0x1, RZ ;  /* 0x0000000104077810 */ /* 0x040fe40007ffe0ff */
[----:B------:R-:W-:Y:S02]  /*1230*/  @P0 IADD3 R7, PT, PT, R4, RZ, RZ ;  /* 0x000000ff04070210 */ /* 0x000fe40007ffe0ff */
[----:B------:R-:W-:Y:S02]  /*1240*/  PLOP3.LUT P0, PT, PT, PT, PT, 0x8, 0x80 ;  /* 0x000000000080781c */ /* 0x000fe40003f0e170 */
[----:B------:R-:W-:-:S05]  /*1250*/  IADD3 R4, PT, PT, R7, 0x1, RZ ;  /* 0x0000000107047810 */ /* 0x000fca0007ffe0ff */
[----:B------:R-:W-:-:S07]  /*1260*/  @P1 IMAD.MOV R4, RZ, RZ, R7 ;  /* 0x000000ffff041224 */ /* 0x000fce00078e0207 */
.L_x_10:
[----:B------:R-:W-:Y:S05]  /*1270*/  BSYNC.RECONVERGENT B3 ;  /* 0x0000000000037941 */ /* 0x000fea0003800200 */
.L_x_9:
[----:B------:R-:W-:-:S13]  /*1280*/  ISETP.NE.OR P0, PT, R2, RZ, P0 ;  /* 0x000000ff0200720c */ /* 0x000fda0000705670 */
[----:B------:R-:W-:Y:S05]  /*1290*/  @!P0 BREAK.RELIABLE B0 ;  /* 0x0000000000008942 */ /* 0x000fea0003800100 */
[----:B------:R-:W-:Y:S05]  /*12a0*/  @!P0 BRA `(.L_x_3) ;  /* 0x0000000000a48947 */ /* 0x000fea0003800000 */
.L_x_5:
[----:B------:R-:W-:Y:S05]  /*12b0*/  BSYNC.RELIABLE B0 ;  /* 0x0000000000007941 */ /* 0x000fea0003800100 */
.L_x_4:
[----:B-1----:R-:W-:-:S04]  /*12c0*/  IMAD.WIDE R16, R27, 0x4, R14 ;  /* 0x000000041b107825 */ /* 0x002fc800078e020e */
[----:B0-----:R-:W-:Y:S01]  /*12d0*/  IMAD.WIDE R28, R27, 0x4, R12 ;  /* 0x000000041b1c7825 */ /* 0x001fe200078e020c */
[----:B------:R-:W2:Y:S03]  /*12e0*/  LDG.E R18, desc[UR4][R16.64] ;  /* 0x0000000410127981 */ /* 0x000ea6000c1e1900 */
[C---:B------:R-:W-:Y:S01]  /*12f0*/  IMAD.WIDE R6, R3.reuse, 0x4, R16 ;  /* 0x0000000403067825 */ /* 0x040fe200078e0210 */
[----:B------:R-:W3:Y:S03]  /*1300*/  LDG.E R19, desc[UR4][R28.64] ;  /* 0x000000041c137981 */ /* 0x000ee6000c1e1900 */
[C---:B------:R-:W-:Y:S01]  /*1310*/  IMAD.WIDE R20, R3.reuse, 0x4, R28 ;  /* 0x0000000403147825 */ /* 0x040fe200078e021c */
[----:B------:R0:W4:Y:S04]  /*1320*/  LDG.E R22, desc[UR4][R6.64] ;  /* 0x0000000406167981 */ /* 0x000128000c1e1900 */
[----:B------:R-:W5:Y:S01]  /*1330*/  LDG.E R23, desc[UR4][R20.64] ;  /* 0x0000000414177981 */ /* 0x000f62000c1e1900 */
[----:B------:R-:W-:-:S04]  /*1340*/  IMAD.WIDE R8, R3, 0x4, R20 ;  /* 0x0000000403087825 */ /* 0x000fc800078e0214 */
[C---:B0-----:R-:W-:Y:S01]  /*1350*/  IMAD.WIDE R6, R3.reuse, 0x4, R6 ;  /* 0x0000000403067825 */ /* 0x041fe200078e0206 */
[----:B------:R-:W5:Y:S04]  /*1360*/  LDG.E R25, desc[UR4][R8.64] ;  /* 0x0000000408197981 */ /* 0x000f68000c1e1900 */
[----:B------:R0:W5:Y:S01]  /*1370*/  LDG.E R24, desc[UR4][R6.64] ;  /* 0x0000000406187981 */ /* 0x000162000c1e1900 */
[----:B------:R-:W-:-:S04]  /*1380*/  IMAD.WIDE R10, R3, 0x4, R6 ;  /* 0x00000004030a7825 */ /* 0x000fc800078e0206 */
[C---:B------:R-:W-:Y:S02]  /*1390*/  IMAD.WIDE R16, R3.reuse, 0x4, R8 ;  /* 0x0000000403107825 */ /* 0x040fe400078e0208 */
[----:B------:R-:W5:Y:S04]  /*13a0*/  LDG.E R10, desc[UR4][R10.64] ;  /* 0x000000040a0a7981 */ /* 0x000f68000c1e1900 */
[----:B------:R-:W5:Y:S01]  /*13b0*/  LDG.E R16, desc[UR4][R16.64] ;  /* 0x0000000410107981 */ /* 0x000f62000c1e1900 */
[----:B0-----:R-:W-:Y:S02]  /*13c0*/  IADD3 R6, PT, PT, R4, 0x1, RZ ;  /* 0x0000000104067810 */ /* 0x001fe40007ffe0ff */
[----:B------:R-:W-:Y:S02]  /*13d0*/  IADD3 R2, PT, PT, R2, 0x4, RZ ;  /* 0x0000000402027810 */ /* 0x000fe40007ffe0ff */
[----:B------:R-:W-:Y:S01]  /*13e0*/  LEA R27, R3, R27, 0x2 ;  /* 0x0000001b031b7211 */ /* 0x000fe200078e10ff */
[----:B--2---:R-:W-:-:S04]  /*13f0*/  FMUL R18, R18, R18 ;  /* 0x0000001212127220 */ /* 0x004fc80000400000 */
[----:B---3--:R-:W-:Y:S01]  /*1400*/  FFMA R18, R19, R19, R18 ;  /* 0x0000001313127223 */ /* 0x008fe20000000012 */
[----:B----4-:R-:W-:-:S04]  /*1410*/  FMUL R22, R22, R22 ;  /* 0x0000001616167220 */ /* 0x010fc80000400000 */
[----:B------:R-:W-:Y:S01]  /*1420*/  FSETP.GEU.AND P0, PT, R18, 1, PT ;  /* 0x3f8000001200780b */ /* 0x000fe20003f0e000 */
[----:B-----5:R-:W-:-:S05]  /*1430*/  FFMA R22, R23, R23, R22 ;  /* 0x0000001717167223 */ /* 0x020fca0000000016 */
[----:B------:R-:W-:Y:S01]  /*1440*/  FSETP.GEU.AND P1, PT, R22, 1, PT ;  /* 0x3f8000001600780b */ /* 0x000fe20003f2e000 */
[----:B------:R-:W-:-:S04]  /*1450*/  FMUL R24, R24, R24 ;  /* 0x0000001818187220 */ /* 0x000fc80000400000 */
[----:B------:R-:W-:Y:S02]  /*1460*/  FFMA R24, R25, R25, R24 ;  /* 0x0000001919187223 */ /* 0x000fe40000000018 */
[----:B------:R-:W-:-:S03]  /*1470*/  @P0 IADD3 R6, PT, PT, R4, RZ, RZ ;  /* 0x000000ff04060210 */ /* 0x000fc60007ffe0ff */
[----:B------:R-:W-:Y:S01]  /*1480*/  FSETP.GEU.AND P0, PT, R24, 1, PT ;  /* 0x3f8000001800780b */ /* 0x000fe20003f0e000 */
[----:B------:R-:W-:Y:S01]  /*1490*/  FMUL R7, R10, R10 ;  /* 0x0000000a0a077220 */ /* 0x000fe20000400000 */
[C---:B------:R-:W-:Y:S02]  /*14a0*/  IADD3 R4, PT, PT, R6.reuse, 0x1, RZ ;  /* 0x0000000106047810 */ /* 0x040fe40007ffe0ff */
[----:B------:R-:W-:Y:S01]  /*14b0*/  @P1 IADD3 R4, PT, PT, R6, RZ, RZ ;  /* 0x000000ff06041210 */ /* 0x000fe20007ffe0ff */
[----:B------:R-:W-:-:S03]  /*14c0*/  FFMA R7, R16, R16, R7 ;  /* 0x0000001010077223 */ /* 0x000fc60000000007 */
[----:B------:R-:W-:Y:S02]  /*14d0*/  IADD3 R6, PT, PT, R4, 0x1, RZ ;  /* 0x0000000104067810 */ /* 0x000fe40007ffe0ff */
[----:B------:R-:W-:-:S03]  /*14e0*/  FSETP.GEU.AND P1, PT, R7, 1, PT ;  /* 0x3f8000000700780b */ /* 0x000fc60003f2e000 */
[----:B------:R-:W-:Y:S02]  /*14f0*/  @P0 IADD3 R6, PT, PT, R4, RZ, RZ ;  /* 0x000000ff04060210 */ /* 0x000fe40007ffe0ff */
[----:B------:R-:W-:-:S03]  /*1500*/  ISETP.NE.AND P0, PT, R2, RZ, PT ;  /* 0x000000ff0200720c */ /* 0x000fc60003f05270 */
[----:B------:R-:W-:-:S05]  /*1510*/  VIADD R4, R6, 0x1 ;  /* 0x0000000106047836 */ /* 0x000fca0000000000 */
[----:B------:R-:W-:-:S05]  /*1520*/  @P1 IADD3 R4, PT, PT, R6, RZ, RZ ;  /* 0x000000ff06041210 */ /* 0x000fca0007ffe0ff */
[----:B------:R-:W-:Y:S05]  /*1530*/  @P0 BRA `(.L_x_4) ;  /* 0xfffffffc00600947 */ /* 0x000fea000383ffff */
.L_x_3:
[----:B------:R-:W-:Y:S05]  /*1540*/  BSYNC.RECONVERGENT B1 ;  /* 0x0000000000017941 */ /* 0x000fea0003800200 */
.L_x_2:
[----:B------:R-:W-:-:S13]  /*1550*/  ISETP.NE.AND P0, PT, R5, RZ, PT ;  /* 0x000000ff0500720c */ /* 0x000fda0003f05270 */
[----:B------:R-:W-:Y:S05]  /*1560*/  @!P0 BRA `(.L_x_1) ;  /* 0x0000000000448947 */ /* 0x000fea0003800000 */
[----:B------:R-:W2:Y:S01]  /*1570*/  LDC.64 R6, c[0x0][0x380] ;  /* 0x0000e000ff067b82 */ /* 0x000ea20000000a00 */
[----:B------:R-:W-:-:S07]  /*1580*/  IADD3 R5, PT, PT, -R5, RZ, RZ ;  /* 0x000000ff05057210 */ /* 0x000fce0007ffe1ff */
[----:B------:R-:W3:Y:S02]  /*1590*/  LDC.64 R8, c[0x0][0x388] ;  /* 0x0000e200ff087b82 */ /* 0x000ee40000000a00 */
.L_x_11:
[----:B---3--:R-:W-:-:S04]  /*15a0*/  IMAD.WIDE R10, R27, 0x4, R8 ;  /* 0x000000041b0a7825 */ /* 0x008fc800078e0208 */
[----:B0-2---:R-:W-:Y:S02]  /*15b0*/  IMAD.WIDE R12, R27, 0x4, R6 ;  /* 0x000000041b0c7825 */ /* 0x005fe400078e0206 */
[----:B------:R-:W1:Y:S04]  /*15c0*/  LDG.E R10, desc[UR4][R10.64] ;  /* 0x000000040a0a7981 */ /* 0x000e68000c1e1900 */
[----:B------:R-:W2:Y:S01]  /*15d0*/  LDG.E R12, desc[UR4][R12.64] ;  /* 0x000000040c0c7981 */ /* 0x000ea2000c1e1900 */
[----:B------:R-:W-:Y:S02]  /*15e0*/  IADD3 R5, PT, PT, R5, 0x1, RZ ;  /* 0x0000000105057810 */ /* 0x000fe40007ffe0ff */
[----:B------:R-:W-:Y:S02]  /*15f0*/  IADD3 R2, PT, PT, R4, 0x1, RZ ;  /* 0x0000000104027810 */ /* 0x000fe40007ffe0ff */
[----:B------:R-:W-:-:S02]  /*1600*/  ISETP.NE.AND P1, PT, R5, RZ, PT ;  /* 0x000000ff0500720c */ /* 0x000fc40003f25270 */
[----:B------:R-:W-:Y:S01]  /*1610*/  IADD3 R27, PT, PT, R3, R27, RZ ;  /* 0x0000001b031b7210 */ /* 0x000fe20007ffe0ff */
[----:B-1----:R-:W-:-:S04]  /*1620*/  FMUL R15, R10, R10 ;  /* 0x0000000a0a0f7220 */ /* 0x002fc80000400000 */
[----:B--2---:R-:W-:-:S05]  /*1630*/  FFMA R15, R12, R12, R15 ;  /* 0x0000000c0c0f7223 */ /* 0x004fca000000000f */
[----:B------:R-:W-:-:S13]  /*1640*/  FSETP.GEU.AND P0, PT, R15, 1, PT ;  /* 0x3f8000000f00780b */ /* 0x000fda0003f0e000 */
[----:B------:R-:W-:-:S04]  /*1650*/  @P0 IADD3 R2, PT, PT, R4, RZ, RZ ;  /* 0x000000ff04020210 */ /* 0x000fc80007ffe0ff */
[----:B------:R-:W-:Y:S01]  /*1660*/  MOV R4, R2 ;  /* 0x0000000200047202 */ /* 0x000fe20000000f00 */
[----:B------:R-:W-:Y:S06]  /*1670*/  @P1 BRA `(.L_x_11) ;  /* 0xfffffffc00c81947 */ /* 0x000fec000383ffff */
.L_x_1:
[----:B------:R-:W-:Y:S05]  /*1680*/  BSYNC.RECONVERGENT B2 ;  /* 0x0000000000027941 */ /* 0x000fea0003800200 */
.L_x_0:
[----:B------:R-:W-:Y:S05]  /*1690*/  WARPSYNC.ALL ;  /* 0x0000000000007948 */ /* 0x000fea0003800000 */
[----:B------:R-:W2:Y:S02]  /*16a0*/  LDC.64 R2, c[0x0][0x390] ;  /* 0x0000e400ff027b82 */ /* 0x000ea40000000a00 */
[----:B--2---:R-:W-:-:S05]  /*16b0*/  IMAD.WIDE R2, R0, 0x4, R2 ;  /* 0x0000000400027825 */ /* 0x004fca00078e0202 */
[----:B------:R-:W-:Y:S01]  /*16c0*/  STG.E desc[UR4][R2.64], R4 ;  /* 0x0000000402007986 */ /* 0x000fe2000c101904 */
[----:B------:R-:W-:Y:S05]  /*16d0*/  EXIT ;  /* 0x000000000000794d */ /* 0x000fea0003800000 */
.L_x_12:
[----:B------:R-:W-:-:S00]  /*16e0*/  BRA `(.L_x_12) ;  /* 0xfffffffc00fc7947 */ /* 0x000fc0000383ffff */
[----:B------:R-:W-:-:S00]  /*16f0*/  NOP ;  /* 0x0000000000007918 */ /* 0x000fc00000000000 */
        /* <DEDUP_REMOVED lines=8> */
.L_x_40:


//--------------------- .text._Z10count_pi_3PfS_Pii --------------------------
	.section	.text._Z10count_pi_3PfS_Pii,"ax",@progbits
	.align	128
        .global         _Z10count_pi_3PfS_Pii
        .type           _Z10count_pi_3PfS_Pii,@function
        .size           _Z10count_pi_3PfS_Pii,(.L_x_41 - _Z10count_pi_3PfS_Pii)
        .other          _Z10count_pi_3PfS_Pii,@"STO_CUDA_ENTRY STV_DEFAULT"
_Z10count_pi_3PfS_Pii:
.text._Z10count_pi_3PfS_Pii:
[----:B------:R-:W-:Y:S01]  /*0000*/  LDC R1, c[0x0][0x37c] ;  /* 0x0000df00ff017b82 */ /* 0x000fe20000000800 */
[----:B------:R-:W0:Y:S01]  /*0010*/  S2R R2, SR_TID.X ;  /* 0x0000000000027919 */ /* 0x000e220000002100 */
[----:B------:R-:W1:Y:S06]  /*0020*/  LDCU UR4, c[0x0][0x360] ;  /* 0x00006c00ff0477ac */ /* 0x000e6c0008000800 */
[----:B------:R-:W1:Y:S01]  /*0030*/  LDC R4, c[0x0][0x370] ;  /* 0x0000dc00ff047b82 */ /* 0x000e620000000800 */
[----:B------:R-:W-:Y:S01]  /*0040*/  BSSY.RECONVERGENT B2, `(.L_x_13) ;  /* 0x0000162000027945 */ /* 0x000fe20003800200 */
[----:B------:R-:W0:Y:S01]  /*0050*/  S2R R0, SR_CTAID.X ;  /* 0x0000000000007919 */ /* 0x000e220000002500 */
[----:B------:R-:W2:Y:S01]  /*0060*/  LDCU UR8, c[0x0][0x398] ;  /* 0x00007300ff0877ac */ /* 0x000ea20008000800 */
[----:B------:R-:W-:Y:S01]  /*0070*/  HFMA2 R5, -RZ, RZ, 0, 0 ;  /* 0x00000000ff057431 */ /* 0x000fe200000001ff */
[----:B------:R-:W3:Y:S01]  /*0080*/  LDCU.64 UR6, c[0x0][0x358] ;  /* 0x00006b00ff0677ac */ /* 0x000ee20008000a00 */
[----:B-1----:R-:W-:-:S02]  /*0090*/  IMAD R4, R4, UR4, RZ ;  /* 0x0000000404047c24 */ /* 0x002fc4000f8e02ff */
[----:B0-----:R-:W-:-:S05]  /*00a0*/  IMAD R7, R0, UR4, R2 ;  /* 0x0000000400077c24 */ /* 0x001fca000f8e0202 */
[----:B--2---:R-:W-:-:S13]  /*00b0*/  ISETP.GE.AND P0, PT, R7, UR8, PT ;  /* 0x0000000807007c0c */ /* 0x004fda000bf06270 */
[----:B---3--:R-:W-:Y:S05]  /*00c0*/  @P0 BRA `(.L_x_14) ;  /* 0x0000001400640947 */ /* 0x008fea0003800000 */
[----:B------:R-:W0:Y:S01]  /*00d0*/  I2F.U32.RP R10, R4 ;  /* 0x00000004000a7306 */ /* 0x000e220000209000 */
[C---:B------:R-:W-:Y:S01]  /*00e0*/  IMAD.IADD R3, R4.reuse, 0x1, R7 ;  /* 0x0000000104037824 */ /* 0x040fe200078e0207 */
[----:B------:R-:W-:Y:S01]  /*00f0*/  IADD3 R11, PT, PT, RZ, -R4, RZ ;  /* 0x80000004ff0b7210 */ /* 0x000fe20007ffe0ff */
[----:B------:R-:W-:Y:S01]  /*0100*/  BSSY.RECONVERGENT B1, `(.L_x_15) ;  /* 0x0000142000017945 */ /* 0x000fe20003800200 */
[----:B------:R-:W-:Y:S02]  /*0110*/  ISETP.NE.U32.AND P2, PT, R4, RZ, PT ;  /* 0x000000ff0400720c */ /* 0x000fe40003f45070 */
[C---:B------:R-:W-:Y:S02]  /*0120*/  ISETP.GE.AND P0, PT, R3.reuse, UR8, PT ;  /* 0x0000000803007c0c */ /* 0x040fe4000bf06270 */
[----:B------:R-:W-:Y:S02]  /*0130*/  VIMNMX R6, PT, PT, R3, UR8, !PT ;  /* 0x0000000803067c48 */ /* 0x000fe4000ffe0100 */
[----:B------:R-:W-:-:S04]  /*0140*/  SEL R5, RZ, 0x1, P0 ;  /* 0x00000001ff057807 */ /* 0x000fc80000000000 */
[----:B------:R-:W-:Y:S01]  /*0150*/  IADD3 R3, PT, PT, R6, -R3, -R5 ;  /* 0x8000000306037210 */ /* 0x000fe20007ffe805 */
[----:B0-----:R-:W0:Y:S02]  /*0160*/  MUFU.RCP R10, R10 ;  /* 0x0000000a000a7308 */ /* 0x001e240000001000 */
[----:B0-----:R-:W-:-:S06]  /*0170*/  IADD3 R8, PT, PT, R10, 0xffffffe, RZ ;  /* 0x0ffffffe0a087810 */ /* 0x001fcc0007ffe0ff */
[----:B------:R0:W1:Y:S02]  /*0180*/  F2I.FTZ.U32.TRUNC.NTZ R9, R8 ;  /* 0x0000000800097305 */ /* 0x000064000021f000 */
[----:B0-----:R-:W-:Y:S01]  /*0190*/  MOV R8, RZ ;  /* 0x000000ff00087202 */ /* 0x001fe20000000f00 */
[----:B-1----:R-:W-:-:S04]  /*01a0*/  IMAD R11, R11, R9, RZ ;  /* 0x000000090b0b7224 */ /* 0x002fc800078e02ff */
[----:B------:R-:W-:-:S06]  /*01b0*/  IMAD.HI.U32 R10, R9, R11, R8 ;  /* 0x0000000b090a7227 */ /* 0x000fcc00078e0008 */
[----:B------:R-:W-:-:S05]  /*01c0*/  IMAD.HI.U32 R10, R10, R3, RZ ;  /* 0x000000030a0a7227 */ /* 0x000fca00078e00ff */
[----:B------:R-:W-:-:S05]  /*01d0*/  IADD3 R6, PT, PT, -R10, RZ, RZ ;  /* 0x000000ff0a067210 */ /* 0x000fca0007ffe1ff */
[----:B------:R-:W-:-:S05]  /*01e0*/  IMAD R3, R4, R6, R3 ;  /* 0x0000000604037224 */ /* 0x000fca00078e0203 */
[----:B------:R-:W-:-:S13]  /*01f0*/  ISETP.GE.U32.AND P0, PT, R3, R4, PT ;  /* 0x000000040300720c */ /* 0x000fda0003f06070 */
[----:B------:R-:W-:Y:S01]  /*0200*/  @P0 IADD3 R3, PT, PT, -R4, R3, RZ ;  /* 0x0000000304030210 */ /* 0x000fe20007ffe1ff */
[----:B------:R-:W-:-:S03]  /*0210*/  @P0 VIADD R10, R10, 0x1 ;  /* 0x000000010a0a0836 */ /* 0x000fc60000000000 */
[----:B------:R-:W-:-:S13]  /*0220*/  ISETP.GE.U32.AND P1, PT, R3, R4, PT ;  /* 0x000000040300720c */ /* 0x000fda0003f26070 */
[----:B------:R-:W-:Y:S02]  /*0230*/  @P1 IADD3 R10, PT, PT, R10, 0x1, RZ ;  /* 0x000000010a0a1810 */ /* 0x000fe40007ffe0ff */
[----:B------:R-:W-:-:S04]  /*0240*/  @!P2 LOP3.LUT R10, RZ, R4, RZ, 0x33, !PT ;  /* 0x00000004ff0aa212 */ /* 0x000fc800078e33ff */
[----:B------:R-:W-:-:S04]  /*0250*/  IADD3 R5, PT, PT, R5, R10, RZ ;  /* 0x0000000a05057210 */ /* 0x000fc80007ffe0ff */
[C---:B------:R-:W-:Y:S02]  /*0260*/  ISETP.GE.U32.AND P0, PT, R5.reuse, 0x3, PT ;  /* 0x000000030500780c */ /* 0x040fe40003f06070 */
[----:B------:R-:W-:Y:S01]  /*0270*/  IADD3 R3, PT, PT, R5, 0x1, RZ ;  /* 0x0000000105037810 */ /* 0x000fe20007ffe0ff */
[----:B------:R-:W-:-:S03]  /*0280*/  IMAD.MOV.U32 R5, RZ, RZ, RZ ;  /* 0x000000ffff057224 */ /* 0x000fc600078e00ff */
[----:B------:R-:W-:-:S07]  /*0290*/  LOP3.LUT R6, R3, 0x3, RZ, 0xc0, !PT ;  /* 0x0000000303067812 */ /* 0x000fce00078ec0ff */
[----:B------:R-:W-:Y:S05]  /*02a0*/  @!P0 BRA `(.L_x_16) ;  /* 0x00000010009c8947 */ /* 0x000fea0003800000 */
[----:B------:R-:W-:Y:S01]  /*02b0*/  LOP3.LUT R3, R3, 0xfffffffc, RZ, 0xc0, !PT ;  /* 0xfffffffc03037812 */ /* 0x000fe200078ec0ff */
[----:B------:R-:W0:Y:S01]  /*02c0*/  LDC.64 R12, c[0x0][0x380] ;  /* 0x0000e000ff0c7b82 */ /* 0x000e220000000a00 */
[----:B------:R-:W-:Y:S01]  /*02d0*/  BSSY.RELIABLE B0, `(.L_x_17) ;  /* 0x00000fc000007945 */ /* 0x000fe20003800100 */
[----:B------:R-:W-:Y:S02]  /*02e0*/  MOV R5, RZ ;  /* 0x000000ff00057202 */ /* 0x000fe40000000f00 */
[----:B------:R-:W-:-:S04]  /*02f0*/  IADD3 R3, PT, PT, -R3, RZ, RZ ;  /* 0x000000ff03037210 */ /* 0x000fc80007ffe1ff */
        /* <DEDUP_REMOVED lines=11> */
.L_x_21:
[----:B---3--:R-:W-:-:S04]  /*03b0*/  IMAD.WIDE R22, R7, 0x4, R16 ;  /* 0x0000000407167825 */ /* 0x008fc800078e0210 */
[----:B--2---:R-:W-:Y:S01]  /*03c0*/  IMAD.WIDE R28, R7, 0x4, R10 ;  /* 0x00000004071c7825 */ /* 0x004fe200078e020a */
[----:B------:R-:W2:Y:S03]  /*03d0*/  LDG.E R26, desc[UR6][R22.64] ;  /* 0x00000006161a7981 */ /* 0x000ea6000c1e1900 */
[C---:B------:R-:W-:Y:S01]  /*03e0*/  IMAD.WIDE R8, R4.reuse, 0x4, R22 ;  /* 0x0000000404087825 */ /* 0x040fe200078e0216 */
[----:B------:R-:W3:Y:S03]  /*03f0*/  LDG.E R25, desc[UR6][R28.64] ;  /* 0x000000061c197981 */ /* 0x000ee6000c1e1900 */
[C---:B------:R-:W-:Y:S01]  /*0400*/  IMAD.WIDE R18, R4.reuse, 0x4, R28 ;  /* 0x0000000404127825 */ /* 0x040fe200078e021c */
[----:B------:R4:W5:Y:S04]  /*0410*/  LDG.E R21, desc[UR6][R8.64] ;  /* 0x0000000608157981 */ /* 0x000968000c1e1900 */
[----:B------:R0:W5:Y:S01]  /*0420*/  LDG.E R20, desc[UR6][R18.64] ;  /* 0x0000000612147981 */ /* 0x000162000c1e1900 */
[----:B----4-:R-:W-:-:S04]  /*0430*/  IMAD.WIDE R8, R4, 0x4, R8 ;  /* 0x0000000404087825 */ /* 0x010fc800078e0208 */
[C---:B0-----:R-:W-:Y:S01]  /*0440*/  IMAD.WIDE R18, R4.reuse, 0x4, R18 ;  /* 0x0000000404127825 */ /* 0x041fe200078e0212 */
[----:B------:R0:W4:Y:S04]  /*0450*/  LDG.E R24, desc[UR6][R8.64] ;  /* 0x0000000608187981 */ /* 0x000128000c1e1900 */
[----:B------:R1:W4:Y:S01]  /*0460*/  LDG.E R23, desc[UR6][R18.64] ;  /* 0x0000000612177981 */ /* 0x000322000c1e1900 */
[----:B0-----:R-:W-:-:S04]  /*0470*/  IMAD.WIDE R8, R4, 0x4, R8 ;  /* 0x0000000404087825 */ /* 0x001fc800078e0208 */
[C---:B-1----:R-:W-:Y:S02]  /*0480*/  IMAD.WIDE R18, R4.reuse, 0x4, R18 ;  /* 0x0000000404127825 */ /* 0x042fe400078e0212 */
[----:B------:R0:W4:Y:S04]  /*0490*/  LDG.E R9, desc[UR6][R8.64] ;  /* 0x0000000608097981 */ /* 0x000128000c1e1900 */
[----:B------:R1:W4:Y:S01]  /*04a0*/  LDG.E R22, desc[UR6][R18.64] ;  /* 0x0000000612167981 */ /* 0x000322000c1e1900 */
[----:B------:R-:W-:Y:S01]  /*04b0*/  IADD3 R27, PT, PT, R5, 0x1, RZ ;  /* 0x00000001051b7810 */ /* 0x000fe20007ffe0ff */
[----:B0-----:R-:W-:-:S04]  /*04c0*/  IMAD R8, R4, 0x4, R7 ;  /* 0x0000000404087824 */ /* 0x001fc800078e0207 */
[----:B-1----:R-:W-:-:S04]  /*04d0*/  IMAD.WIDE R18, R8, 0x4, R10 ;  /* 0x0000000408127825 */ /* 0x002fc800078e020a */
[----:B--2---:R-:W-:-:S04]  /*04e0*/  FMUL R26, R26, R26 ;  /* 0x0000001a1a1a7220 */ /* 0x004fc80000400000 */
[----:B---3--:R-:W-:Y:S01]  /*04f0*/  FFMA R26, R25, R25, R26 ;  /* 0x00000019191a7223 */ /* 0x008fe2000000001a */
[----:B-----5:R-:W-:-:S04]  /*0500*/  FMUL R21, R21, R21 ;  /* 0x0000001515157220 */ /* 0x020fc80000400000 */
[----:B------:R-:W-:Y:S02]  /*0510*/  FSETP.GEU.AND P1, PT, R26, 1, PT ;  /* 0x3f8000001a00780b */ /* 0x000fe40003f2e000 */
[----:B------:R0:W2:Y:S01]  /*0520*/  LDG.E R26, desc[UR6][R18.64] ;  /* 0x00000006121a7981 */ /* 0x0000a2000c1e1900 */
[----:B------:R-:W-:Y:S01]  /*0530*/  FFMA R7, R20, R20, R21 ;  /* 0x0000001414077223 */ /* 0x000fe20000000015 */
[----:B------:R-:W-:-:S04]  /*0540*/  IMAD.WIDE R20, R8, 0x4, R16 ;  /* 0x0000000408147825 */ /* 0x000fc800078e0210 */
[----:B------:R-:W-:Y:S02]  /*0550*/  FSETP.GEU.AND P2, PT, R7, 1, PT ;  /* 0x3f8000000700780b */ /* 0x000fe40003f4e000 */
[----:B------:R1:W3:Y:S01]  /*0560*/  LDG.E R7, desc[UR6][R20.64] ;  /* 0x0000000614077981 */ /* 0x0002e2000c1e1900 */
[----:B----4-:R-:W-:Y:S01]  /*0570*/  FMUL R24, R24, R24 ;  /* 0x0000001818187220 */ /* 0x010fe20000400000 */
[----:B0-----:R-:W-:Y:S01]  /*0580*/  IMAD.WIDE R18, R4, 0x4, R18 ;  /* 0x0000000404127825 */ /* 0x001fe200078e0212 */
[----:B------:R-:W-:-:S03]  /*0590*/  @P1 IADD3 R27, PT, PT, R5, RZ, RZ ;  /* 0x000000ff051b1210 */ /* 0x000fc60007ffe0ff */
[----:B-1----:R-:W-:-:S04]  /*05a0*/  IMAD.WIDE R20, R4, 0x4, R20 ;  /* 0x0000000404147825 */ /* 0x002fc800078e0214 */
[----:B------:R-:W-:Y:S01]  /*05b0*/  FFMA R24, R23, R23, R24 ;  /* 0x0000001717187223 */ /* 0x000fe20000000018 */
[----:B------:R0:W4:Y:S04]  /*05c0*/  LDG.E R5, desc[UR6][R18.64] ;  /* 0x0000000612057981 */ /* 0x000128000c1e1900 */
[----:B------:R1:W5:Y:S01]  /*05d0*/  LDG.E R23, desc[UR6][R20.64] ;  /* 0x0000000614177981 */ /* 0x000362000c1e1900 */
[----:B------:R-:W-:Y:S01]  /*05e0*/  FMUL R9, R9, R9 ;  /* 0x0000000909097220 */ /* 0x000fe20000400000 */
[----:B0-----:R-:W-:-:S04]  /*05f0*/  IMAD.WIDE R18, R4, 0x4, R18 ;  /* 0x0000000404127825 */ /* 0x001fc800078e0212 */
[----:B-1----:R-:W-:-:S04]  /*0600*/  IMAD.WIDE R20, R4, 0x4, R20 ;  /* 0x0000000404147825 */ /* 0x002fc800078e0214 */
[----:B------:R-:W-:Y:S01]  /*0610*/  FFMA R22, R22, R22, R9 ;  /* 0x0000001616167223 */ /* 0x000fe20000000009 */
[----:B------:R-:W-:Y:S01]  /*0620*/  IADD3 R25, PT, PT, R27, 0x1, RZ ;  /* 0x000000011b197810 */ /* 0x000fe20007ffe0ff */
[----:B------:R0:W4:Y:S01]  /*0630*/  LDG.E R9, desc[UR6][R20.64] ;  /* 0x0000000614097981 */ /* 0x000122000c1e1900 */
[----:B------:R-:W-:Y:S01]  /*0640*/  @P2 IMAD.MOV R25, RZ, RZ, R27 ;  /* 0x000000ffff192224 */ /* 0x000fe200078e021b */
[----:B------:R-:W-:Y:S02]  /*0650*/  FSETP.GEU.AND P2, PT, R24, 1, PT ;  /* 0x3f8000001800780b */ /* 0x000fe40003f4e000 */
[----:B------:R1:W4:Y:S01]  /*0660*/  LDG.E R24, desc[UR6][R18.64] ;  /* 0x0000000612187981 */ /* 0x000322000c1e1900 */
[----:B0-----:R-:W-:-:S04]  /*0670*/  IMAD.WIDE R20, R4, 0x4, R20 ;  /* 0x0000000404147825 */ /* 0x001fc800078e0214 */
[----:B-1----:R-:W-:Y:S02]  /*0680*/  IMAD.WIDE R18, R4, 0x4, R18 ;  /* 0x0000000404127825 */ /* 0x002fe400078e0212 */
[----:B------:R-:W4:Y:S04]  /*0690*/  LDG.E R20, desc[UR6][R20.64] ;  /* 0x0000000614147981 */ /* 0x000f28000c1e1900 */
[----:B------:R0:W4:Y:S01]  /*06a0*/  LDG.E R21, desc[UR6][R18.64] ;  /* 0x0000000612157981 */ /* 0x000122000c1e1900 */
[----:B------:R-:W-:Y:S01]  /*06b0*/  FSETP.GEU.AND P1, PT, R22, 1, PT ;  /* 0x3f8000001600780b */ /* 0x000fe20003f2e000 */
[----:B---3--:R-:W-:Y:S01]  /*06c0*/  FMUL R27, R7, R7 ;  /* 0x00000007071b7220 */ /* 0x008fe20000400000 */
[----:B------:R-:W-:-:S03]  /*06d0*/  IADD3 R7, PT, PT, R25, 0x1, RZ ;  /* 0x0000000119077810 */ /* 0x000fc60007ffe0ff */
[----:B--2---:R-:W-:Y:S01]  /*06e0*/  FFMA R27, R26, R26, R27 ;  /* 0x0000001a1a1b7223 */ /* 0x004fe2000000001b */
[----:B------:R-:W-:-:S04]  /*06f0*/  @P2 IADD3 R7, PT, PT, R25, RZ, RZ ;  /* 0x000000ff19072210 */ /* 0x000fc80007ffe0ff */
[----:B------:R-:W-:Y:S02]  /*0700*/  FSETP.GEU.AND P2, PT, R27, 1, PT ;  /* 0x3f8000001b00780b */ /* 0x000fe40003f4e000 */
[----:B------:R-:W-:Y:S01]  /*0710*/  IADD3 R22, PT, PT, R7, 0x1, RZ ;  /* 0x0000000107167810 */ /* 0x000fe20007ffe0ff */
[----:B------:R-:W-:Y:S01]  /*0720*/  @P1 IMAD.MOV R22, RZ, RZ, R7 ;  /* 0x000000ffff161224 */ /* 0x000fe200078e0207 */
[----:B------:R-:W-:Y:S01]  /*0730*/  LEA R7, R4, R8, 0x2 ;  /* 0x0000000804077211 */ /* 0x000fe200078e10ff */
[----:B-----5:R-:W-:-:S04]  /*0740*/  FMUL R8, R23, R23 ;  /* 0x0000001717087220 */ /* 0x020fc80000400000 */
[----:B0-----:R-:W-:Y:S01]  /*0750*/  IMAD.WIDE R18, R7, 0x4, R16 ;  /* 0x0000000407127825 */ /* 0x001fe200078e0210 */
[----:B------:R-:W-:-:S03]  /*0760*/  IADD3 R25, PT, PT, R22, 0x1, RZ ;  /* 0x0000000116197810 */ /* 0x000fc60007ffe0ff */
[----:B----4-:R-:W-:Y:S01]  /*0770*/  FFMA R5, R5, R5, R8 ;  /* 0x0000000505057223 */ /* 0x010fe20000000008 */
[----:B------:R-:W-:Y:S01]  /*0780*/  @P2 IADD3 R25, PT, PT, R22, RZ, RZ ;  /* 0x000000ff16192210 */ /* 0x000fe20007ffe0ff */
[----:B------:R-:W-:Y:S01]  /*0790*/  IMAD.WIDE R22, R7, 0x4, R10 ;  /* 0x0000000407167825 */ /* 0x000fe200078e020a */
[----:B------:R0:W2:Y:S02]  /*07a0*/  LDG.E R8, desc[UR6][R18.64] ;  /* 0x0000000612087981 */ /* 0x0000a4000c1e1900 */
[----:B------:R-:W-:Y:S02]  /*07b0*/  FSETP.GEU.AND P1, PT, R5, 1, PT ;  /* 0x3f8000000500780b */ /* 0x000fe40003f2e000 */
[----:B------:R1:W3:Y:S01]  /*07c0*/  LDG.E R5, desc[UR6][R22.64] ;  /* 0x0000000616057981 */ /* 0x0002e2000c1e1900 */
[----:B------:R-:W-:Y:S01]  /*07d0*/  FMUL R9, R9, R9 ;  /* 0x0000000909097220 */ /* 0x000fe20000400000 */
[----:B0-----:R-:W-:-:S04]  /*07e0*/  IMAD.WIDE R18, R4, 0x4, R18 ;  /* 0x0000000404127825 */ /* 0x001fc800078e0212 */
[----:B------:R-:W-:Y:S01]  /*07f0*/  FFMA R24, R24, R24, R9 ;  /* 0x0000001818187223 */ /* 0x000fe20000000009 */
[----:B-1----:R-:W-:-:S04]  /*0800*/  IMAD.WIDE R22, R4, 0x4, R22 ;  /* 0x0000000404167825 */ /* 0x002fc800078e0216 */
[----:B------:R-:W-:Y:S02]  /*0810*/  FSETP.GEU.AND P2, PT, R24, 1, PT ;  /* 0x3f8000001800780b */ /* 0x000fe40003f4e000 */
[----:B------:R0:W4:Y:S01]  /*0820*/  LDG.E R24, desc[UR6][R18.64] ;  /* 0x0000000612187981 */ /* 0x000122000c1e1900 */
[C---:B------:R-:W-:Y:S02]  /*0830*/  VIADD R9, R25.reuse, 0x1 ;  /* 0x0000000119097836 */ /* 0x040fe40000000000 */
[----:B------:R-:W-:Y:S01]  /*0840*/  FMUL R26, R20, R20 ;  /* 0x00000014141a7220 */ /* 0x000fe20000400000 */
[----:B------:R-:W-:Y:S01]  /*0850*/  @P1 IADD3 R9, PT, PT, R25, RZ, RZ ;  /* 0x000000ff19091210 */ /* 0x000fe20007ffe0ff */
[----:B------:R-:W5:Y:S01]  /*0860*/  LDG.E R20, desc[UR6][R22.64] ;  /* 0x0000000616147981 */ /* 0x000f62000c1e1900 */
[----:B0-----:R-:W-:-:S04]  /*0870*/  IMAD.WIDE R18, R4, 0x4, R18 ;  /* 0x0000000404127825 */ /* 0x001fc800078e0212 */
[----:B------:R-:W-:Y:S01]  /*0880*/  FFMA R21, R21, R21, R26 ;  /* 0x0000001515157223 */ /* 0x000fe2000000001a */
[C---:B------:R-:W-:Y:S01]  /*0890*/  IMAD.WIDE R26, R4.reuse, 0x4, R22 ;  /* 0x00000004041a7825 */ /* 0x040fe200078e0216 */
[----:B------:R0:W5:Y:S04]  /*08a0*/  LDG.E R25, desc[UR6][R18.64] ;  /* 0x0000000612197981 */ /* 0x000168000c1e1900 */
[----:B------:R1:W5:Y:S01]  /*08b0*/  LDG.E R23, desc[UR6][R26.64] ;  /* 0x000000061a177981 */ /* 0x000362000c1e1900 */
[----:B------:R-:W-:Y:S01]  /*08c0*/  FSETP.GEU.AND P1, PT, R21, 1, PT ;  /* 0x3f8000001500780b */ /* 0x000fe20003f2e000 */
[C---:B0-----:R-:W-:Y:S01]  /*08d0*/  IMAD.WIDE R18, R4.reuse, 0x4, R18 ;  /* 0x0000000404127825 */ /* 0x041fe200078e0212 */
[----:B------:R-:W-:-:S03]  /*08e0*/  LEA R7, R4, R7, 0x2 ;  /* 0x0000000704077211 */ /* 0x000fc600078e10ff */
[----:B-1----:R-:W-:Y:S01]  /*08f0*/  IMAD.WIDE R26, R4, 0x4, R26 ;  /* 0x00000004041a7825 */ /* 0x002fe200078e021a */
[----:B------:R0:W5:Y:S03]  /*0900*/  LDG.E R22, desc[UR6][R18.64] ;  /* 0x0000000612167981 */ /* 0x000166000c1e1900 */
[----:B0-----:R-:W-:-:S04]  /*0910*/  IMAD.WIDE R18, R7, 0x4, R10 ;  /* 0x0000000407127825 */ /* 0x001fc800078e020a */
[----:B--2---:R-:W-:-:S04]  /*0920*/  FMUL R8, R8, R8 ;  /* 0x0000000808087220 */ /* 0x004fc80000400000 */
[----:B---3--:R-:W-:Y:S01]  /*0930*/  FFMA R8, R5, R5, R8 ;  /* 0x0000000505087223 */ /* 0x008fe20000000008 */
[C---:B------:R-:W-:Y:S02]  /*0940*/  IADD3 R5, PT, PT, R9.reuse, 0x1, RZ ;  /* 0x0000000109057810 */ /* 0x040fe40007ffe0ff */
[----:B------:R-:W-:Y:S02]  /*0950*/  @P2 IADD3 R5, PT, PT, R9, RZ, RZ ;  /* 0x000000ff09052210 */ /* 0x000fe40007ffe0ff */
[----:B------:R-:W-:Y:S01]  /*0960*/  FSETP.GEU.AND P2, PT, R8, 1, PT ;  /* 0x3f8000000800780b */ /* 0x000fe20003f4e000 */
[----:B------:R-:W2:Y:S02]  /*0970*/  LDG.E R9, desc[UR6][R26.64] ;  /* 0x000000061a097981 */ /* 0x000ea4000c1e1900 */
[C---:B------:R-:W-:Y:S01]  /*0980*/  VIADD R8, R5.reuse, 0x1 ;  /* 0x0000000105087836 */ /* 0x040fe20000000000 */
[----:B------:R-:W-:Y:S01]  /*0990*/  @P1 IADD3 R8, PT, PT, R5, RZ, RZ ;  /* 0x000000ff05081210 */ /* 0x000fe20007ffe0ff */
[----:B----4-:R-:W-:-:S03]  /*09a0*/  FMUL R21, R24, R24 ;  /* 0x0000001818157220 */ /* 0x010fc60000400000 */
[----:B------:R-:W-:-:S05]  /*09b0*/  IADD3 R5, PT, PT, R8, 0x1, RZ ;  /* 0x0000000108057810 */ /* 0x000fca0007ffe0ff */
[----:B------:R-:W-:Y:S01]  /*09c0*/  @P2 IADD3 R5, PT, PT, R8, RZ, RZ ;  /* 0x000000ff08052210 */ /* 0x000fe20007ffe0ff */
[----:B-----5:R-:W-:Y:S01]  /*09d0*/  FFMA R24, R20, R20, R21 ;  /* 0x0000001414187223 */ /* 0x020fe20000000015 */
[----:B------:R-:W-:-:S04]  /*09e0*/  IMAD.WIDE R20, R7, 0x4, R16 ;  /* 0x0000000407147825 */ /* 0x000fc800078e0210 */
[----:B------:R-:W-:-:S04]  /*09f0*/  FMUL R8, R25, R25 ;  /* 0x0000001919087220 */ /* 0x000fc80000400000 */
[----:B------:R-:W-:Y:S02]  /*0a00*/  FFMA R25, R23, R23, R8 ;  /* 0x0000001717197223 */ /* 0x000fe40000000008 */
[----:B------:R0:W3:Y:S01]  /*0a10*/  LDG.E R8, desc[UR6][R20.64] ;  /* 0x0000000614087981 */ /* 0x0000e2000c1e1900 */
[----:B------:R-:W-:-:S03]  /*0a20*/  FSETP.GEU.AND P2, PT, R24, 1, PT ;  /* 0x3f8000001800780b */ /* 0x000fc60003f4e000 */
[----:B------:R1:W4:Y:S01]  /*0a30*/  LDG.E R24, desc[UR6][R18.64] ;  /* 0x0000000612187981 */ /* 0x000322000c1e1900 */
[----:B------:R-:W-:Y:S01]  /*0a40*/  FSETP.GEU.AND P1, PT, R25, 1, PT ;  /* 0x3f8000001900780b */ /* 0x000fe20003f2e000 */
[----:B0-----:R-:W-:-:S04]  /*0a50*/  IMAD.WIDE R20, R4, 0x4, R20 ;  /* 0x0000000404147825 */ /* 0x001fc800078e0214 */
[C---:B-1----:R-:W-:Y:S01]  /*0a60*/  IMAD.WIDE R18, R4.reuse, 0x4, R18 ;  /* 0x0000000404127825 */ /* 0x042fe200078e0212 */
[----:B------:R0:W5:Y:S04]  /*0a70*/  LDG.E R25, desc[UR6][R20.64] ;  /* 0x0000000614197981 */ /* 0x000168000c1e1900 */
[----:B------:R1:W5:Y:S01]  /*0a80*/  LDG.E R23, desc[UR6][R18.64] ;  /* 0x0000000612177981 */ /* 0x000362000c1e1900 */
[----:B0-----:R-:W-:-:S04]  /*0a90*/  IMAD.WIDE R20, R4, 0x4, R20 ;  /* 0x0000000404147825 */ /* 0x001fc800078e0214 */
[C---:B-1----:R-:W-:Y:S01]  /*0aa0*/  IMAD.WIDE R18, R4.reuse, 0x4, R18 ;  /* 0x0000000404127825 */ /* 0x042fe200078e0212 */
[----:B------:R0:W5:Y:S04]  /*0ab0*/  LDG.E R28, desc[UR6][R20.64] ;  /* 0x00000006141c7981 */ /* 0x000168000c1e1900 */
[----:B------:R1:W5:Y:S01]  /*0ac0*/  LDG.E R26, desc[UR6][R18.64] ;  /* 0x00000006121a7981 */ /* 0x000362000c1e1900 */
[----:B0-----:R-:W-:-:S04]  /*0ad0*/  IMAD.WIDE R20, R4, 0x4, R20 ;  /* 0x0000000404147825 */ /* 0x001fc800078e0214 */
[----:B-1----:R-:W-:Y:S01]  /*0ae0*/  IMAD.WIDE R18, R4, 0x4, R18 ;  /* 0x0000000404127825 */ /* 0x002fe200078e0212 */
[----:B------:R-:W5:Y:S04]  /*0af0*/  LDG.E R29, desc[UR6][R20.64] ;  /* 0x00000006141d7981 */ /* 0x000f68000c1e1900 */
[----:B------:R5:W5:Y:S01]  /*0b00*/  LDG.E R27, desc[UR6][R18.64] ;  /* 0x00000006121b7981 */ /* 0x000b62000c1e1900 */
[----:B------:R-:W-:Y:S01]  /*0b10*/  FMUL R22, R22, R22 ;  /* 0x0000001616167220 */ /* 0x000fe20000400000 */
[----:B------:R-:W-:Y:S02]  /*0b20*/  IADD3 R3, PT, PT, R3, 0x10, RZ ;  /* 0x0000001003037810 */ /* 0x000fe40007ffe0ff */
[----:B------:R-:W-:Y:S01]  /*0b30*/  LEA R7, R4, R7, 0x2 ;  /* 0x0000000704077211 */ /* 0x000fe200078e10ff */
[----:B--2---:R-:W-:Y:S01]  /*0b40*/  FFMA R22, R9, R9, R22 ;  /* 0x0000000909167223 */ /* 0x004fe20000000016 */
[C---:B------:R-:W-:Y:S01]  /*0b50*/  VIADD R9, R5.reuse, 0x1 ;  /* 0x0000000105097836 */ /* 0x040fe20000000000 */
[----:B------:R-:W-:-:S03]  /*0b60*/  @P2 IADD3 R9, PT, PT, R5, RZ, RZ ;  /* 0x000000ff05092210 */ /* 0x000fc60007ffe0ff */
[----:B------:R-:W-:Y:S02]  /*0b70*/  FSETP.GEU.AND P2, PT, R22, 1, PT ;  /* 0x3f8000001600780b */ /* 0x000fe40003f4e000 */
[C---:B------:R-:W-:Y:S02]  /*0b80*/  IADD3 R5, PT, PT, R9.reuse, 0x1, RZ ;  /* 0x0000000109057810 */ /* 0x040fe40007ffe0ff */
[----:B------:R-:W-:Y:S01]  /*0b90*/  @P1 IADD3 R5, PT, PT, R9, RZ, RZ ;  /* 0x000000ff09051210 */ /* 0x000fe20007ffe0ff */
[----:B---3--:R-:W-:-:S04]  /*0ba0*/  FMUL R8, R8, R8 ;  /* 0x0000000808087220 */ /* 0x008fc80000400000 */
[----:B----4-:R-:W-:-:S05]  /*0bb0*/  FFMA R8, R24, R24, R8 ;  /* 0x0000001818087223 */ /* 0x010fca0000000008 */
[----:B------:R-:W-:Y:S02]  /*0bc0*/  FSETP.GEU.AND P1, PT, R8, 1, PT ;  /* 0x3f8000000800780b */ /* 0x000fe40003f2e000 */
[----:B------:R-:W-:Y:S01]  /*0bd0*/  IADD3 R8, PT, PT, R5, 0x1, RZ ;  /* 0x0000000105087810 */ /* 0x000fe20007ffe0ff */
[----:B-----5:R-:W-:Y:S01]  /*0be0*/  FMUL R18, R25, R25 ;  /* 0x0000001919127220 */ /* 0x020fe20000400000 */
[----:B------:R-:W-:-:S03]  /*0bf0*/  @P2 IMAD.MOV R8, RZ, RZ, R5 ;  /* 0x000000ffff082224 */ /* 0x000fc600078e0205 */
[----:B------:R-:W-:-:S05]  /*0c00*/  FFMA R18, R23, R23, R18 ;  /* 0x0000001717127223 */ /* 0x000fca0000000012 */
[----:B------:R-:W-:Y:S01]  /*0c10*/  FSETP.GEU.AND P2, PT, R18, 1, PT ;  /* 0x3f8000001200780b */ /* 0x000fe20003f4e000 */
[----:B------:R-:W-:Y:S01]  /*0c20*/  FMUL R5, R28, R28 ;  /* 0x0000001c1c057220 */ /* 0x000fe20000400000 */
[----:B------:R-:W-:-:S03]  /*0c30*/  IADD3 R9, PT, PT, R8, 0x1, RZ ;  /* 0x0000000108097810 */ /* 0x000fc60007ffe0ff */
[----:B------:R-:W-:Y:S01]  /*0c40*/  FFMA R5, R26, R26, R5 ;  /* 0x0000001a1a057223 */ /* 0x000fe20000000005 */
[----:B------:R-:W-:-:S04]  /*0c50*/  @P1 IADD3 R9, PT, PT, R8, RZ, RZ ;  /* 0x000000ff08091210 */ /* 0x000fc80007ffe0ff */
[----:B------:R-:W-:Y:S02]  /*0c60*/  FSETP.GEU.AND P1, PT, R5, 1, PT ;  /* 0x3f8000000500780b */ /* 0x000fe40003f2e000 */
[----:B------:R-:W-:Y:S01]  /*0c70*/  IADD3 R5, PT, PT, R9, 0x1, RZ ;  /* 0x0000000109057810 */ /* 0x000fe20007ffe0ff */
[----:B------:R-:W-:Y:S01]  /*0c80*/  FMUL R8, R29, R29 ;  /* 0x0000001d1d087220 */ /* 0x000fe20000400000 */
[----:B------:R-:W-:-:S03]  /*0c90*/  @P2 IADD3 R5, PT, PT, R9, RZ, RZ ;  /* 0x000000ff09052210 */ /* 0x000fc60007ffe0ff */
[----:B------:R-:W-:-:S05]  /*0ca0*/  FFMA R8, R27, R27, R8 ;  /* 0x0000001b1b087223 */ /* 0x000fca0000000008 */
[----:B------:R-:W-:Y:S01]  /*0cb0*/  FSETP.GEU.AND P2, PT, R8, 1, PT ;  /* 0x3f8000000800780b */ /* 0x000fe20003f4e000 */
[C---:B------:R-:W-:Y:S01]  /*0cc0*/  VIADD R8, R5.reuse, 0x1 ;  /* 0x0000000105087836 */ /* 0x040fe20000000000 */
[----:B------:R-:W-:Y:S02]  /*0cd0*/  @P1 IADD3 R8, PT, PT, R5, RZ, RZ ;  /* 0x000000ff05081210 */ /* 0x000fe40007ffe0ff */
[----:B------:R-:W-:Y:S02]  /*0ce0*/  ISETP.GE.AND P1, PT, R3, -0xc, PT ;  /* 0xfffffff40300780c */ /* 0x000fe40003f26270 */
[----:B------:R-:W-:-:S07]  /*0cf0*/  IADD3 R5, PT, PT, R8, 0x1, RZ ;  /* 0x0000000108057810 */ /* 0x000fce0007ffe0ff */
[----:B------:R-:W-:-:S04]  /*0d00*/  @P2 IMAD.MOV R5, RZ, RZ, R8 ;  /* 0x000000ffff052224 */ /* 0x000fc800078e0208 */
[----:B------:R-:W-:Y:S05]  /*0d10*/  @!P1 BRA `(.L_x_21) ;  /* 0xfffffff400a49947 */ /* 0x000fea000383ffff */
.L_x_20:
[----:B------:R-:W-:Y:S05]  /*0d20*/  BSYNC.RECONVERGENT B3 ;  /* 0x0000000000037941 */ /* 0x000fea0003800200 */
.L_x_19:
[----:B------:R-:W-:Y:S01]  /*0d30*/  IADD3 R8, PT, PT, -R3, RZ, RZ ;  /* 0x000000ff03087210 */ /* 0x000fe20007ffe1ff */
[----:B------:R-:W-:Y:S03]  /*0d40*/  BSSY.RECONVERGENT B3, `(.L_x_22) ;  /* 0x0000051000037945 */ /* 0x000fe60003800200 */
[----:B------:R-:W-:-:S13]  /*0d50*/  ISETP.GT.AND P1, PT, R8, 0x4, PT ;  /* 0x000000040800780c */ /* 0x000fda0003f24270 */
[----:B------:R-:W-:Y:S05]  /*0d60*/  @!P1 BRA `(.L_x_23) ;  /* 0x0000000400389947 */ /* 0x000fea0003800000 */
[----:B------:R-:W2:Y:S08]  /*0d70*/  LDC.64 R18, c[0x0][0x388] ;  /* 0x0000e200ff127b82 */ /* 0x000eb00000000a00 */
[----:B------:R-:W3:Y:S01]  /*0d80*/  LDC.64 R16, c[0x0][0x380] ;  /* 0x0000e000ff107b82 */ /* 0x000ee20000000a00 */
[----:B--2---:R-:W-:-:S05]  /*0d90*/  IMAD.WIDE R20, R7, 0x4, R18 ;  /* 0x0000000407147825 */ /* 0x004fca00078e0212 */
[----:B------:R2:W4:Y:S01]  /*0da0*/  LDG.E R25, desc[UR6][R20.64] ;  /* 0x0000000614197981 */ /* 0x000522000c1e1900 */
[----:B---3--:R-:W-:-:S05]  /*0db0*/  IMAD.WIDE R22, R7, 0x4, R16 ;  /* 0x0000000407167825 */ /* 0x008fca00078e0210 */
[----:B------:R3:W5:Y:S01]  /*0dc0*/  LDG.E R24, desc[UR6][R22.64] ;  /* 0x0000000616187981 */ /* 0x000762000c1e1900 */
[----:B--2---:R-:W-:-:S05]  /*0dd0*/  IMAD.WIDE R20, R4, 0x4, R20 ;  /* 0x0000000404147825 */ /* 0x004fca00078e0214 */
[----:B------:R2:W5:Y:S01]  /*0de0*/  LDG.E R11, desc[UR6][R20.64] ;  /* 0x00000006140b7981 */ /* 0x000562000c1e1900 */
[----:B---3--:R-:W-:-:S05]  /*0df0*/  IMAD.WIDE R22, R4, 0x4, R22 ;  /* 0x0000000404167825 */ /* 0x008fca00078e0216 */
[----:B------:R3:W5:Y:S01]  /*0e00*/  LDG.E R10, desc[UR6][R22.64] ;  /* 0x00000006160a7981 */ /* 0x000762000c1e1900 */
[----:B--2---:R-:W-:-:S05]  /*0e10*/  IMAD.WIDE R20, R4, 0x4, R20 ;  /* 0x0000000404147825 */ /* 0x004fca00078e0214 */
[----:B------:R2:W5:Y:S01]  /*0e20*/  LDG.E R9, desc[UR6][R20.64] ;  /* 0x0000000614097981 */ /* 0x000562000c1e1900 */
[C---:B---3--:R-:W-:Y:S01]  /*0e30*/  IMAD.WIDE R22, R4.reuse, 0x4, R22 ;  /* 0x0000000404167825 */ /* 0x048fe200078e0216 */
[----:B------:R-:W-:-:S04]  /*0e40*/  LEA R7, R4, R7, 0x2 ;  /* 0x0000000704077211 */ /* 0x000fc800078e10ff */
[----:B------:R3:W5:Y:S01]  /*0e50*/  LDG.E R8, desc[UR6][R22.64] ;  /* 0x0000000616087981 */ /* 0x000762000c1e1900 */
[----:B--2---:R-:W-:-:S06]  /*0e60*/  IMAD.WIDE R20, R4, 0x4, R20 ;  /* 0x0000000404147825 */ /* 0x004fcc00078e0214 */
[----:B------:R-:W2:Y:S01]  /*0e70*/  LDG.E R21, desc[UR6][R20.64] ;  /* 0x0000000614157981 */ /* 0x000ea2000c1e1900 */
[----:B---3--:R-:W-:-:S04]  /*0e80*/  IMAD.WIDE R22, R4, 0x4, R22 ;  /* 0x0000000404167825 */ /* 0x008fc800078e0216 */
[C---:B------:R-:W-:Y:S01]  /*0e90*/  IMAD.WIDE R18, R7.reuse, 0x4, R18 ;  /* 0x0000000407127825 */ /* 0x040fe200078e0212 */
[----:B------:R-:W3:Y:S03]  /*0ea0*/  LDG.E R20, desc[UR6][R22.64] ;  /* 0x0000000616147981 */ /* 0x000ee6000c1e1900 */
[----:B------:R-:W-:Y:S01]  /*0eb0*/  IMAD.WIDE R16, R7, 0x4, R16 ;  /* 0x0000000407107825 */ /* 0x000fe200078e0210 */
[----:B------:R0:W3:Y:S04]  /*0ec0*/  LDG.E R22, desc[UR6][R18.64] ;  /* 0x0000000612167981 */ /* 0x0000e8000c1e1900 */
[----:B------:R1:W3:Y:S01]  /*0ed0*/  LDG.E R23, desc[UR6][R16.64] ;  /* 0x0000000610177981 */ /* 0x0002e2000c1e1900 */
[----:B0-----:R-:W-:-:S04]  /*0ee0*/  IMAD.WIDE R18, R4, 0x4, R18 ;  /* 0x0000000404127825 */ /* 0x001fc800078e0212 */
[----:B-1----:R-:W-:-:S05]  /*0ef0*/  IMAD.WIDE R16, R4, 0x4, R16 ;  /* 0x0000000404107825 */ /* 0x002fca00078e0210 */
[----:B------:R0:W3:Y:S02]  /*0f00*/  LDG.E R26, desc[UR6][R16.64] ;  /* 0x00000006101a7981 */ /* 0x0000e4000c1e1900 */
[----:B0-----:R-:W-:-:S04]  /*0f10*/  IMAD.WIDE R16, R4, 0x4, R16 ;  /* 0x0000000404107825 */ /* 0x001fc800078e0210 */
[----:B----4-:R-:W-:-:S04]  /*0f20*/  FMUL R25, R25, R25 ;  /* 0x0000001919197220 */ /* 0x010fc80000400000 */
[----:B-----5:R-:W-:Y:S02]  /*0f30*/  FFMA R25, R24, R24, R25 ;  /* 0x0000001818197223 */ /* 0x020fe40000000019 */
[----:B------:R0:W4:Y:S03]  /*0f40*/  LDG.E R24, desc[UR6][R18.64] ;  /* 0x0000000612187981 */ /* 0x000126000c1e1900 */
[----:B------:R-:W-:Y:S01]  /*0f50*/  FSETP.GEU.AND P0, PT, R25, 1, PT ;  /* 0x3f8000001900780b */ /* 0x000fe20003f0e000 */
[----:B------:R-:W-:Y:S01]  /*0f60*/  FMUL R27, R11, R11 ;  /* 0x0000000b0b1b7220 */ /* 0x000fe20000400000 */
[----:B0-----:R-:W-:-:S05]  /*0f70*/  IMAD.WIDE R18, R4, 0x4, R18 ;  /* 0x0000000404127825 */ /* 0x001fca00078e0212 */
[----:B------:R0:W5:Y:S01]  /*0f80*/  LDG.E R25, desc[UR6][R18.64] ;  /* 0x0000000612197981 */ /* 0x000162000c1e1900 */
[----:B------:R-:W-:-:S03]  /*0f90*/  FFMA R28, R10, R10, R27 ;  /* 0x0000000a0a1c7223 */ /* 0x000fc6000000001b */
[----:B------:R1:W5:Y:S01]  /*0fa0*/  LDG.E R10, desc[UR6][R16.64] ;  /* 0x00000006100a7981 */ /* 0x000362000c1e1900 */
[----:B0-----:R-:W-:-:S04]  /*0fb0*/  IMAD.WIDE R18, R4, 0x4, R18 ;  /* 0x0000000404127825 */ /* 0x001fc800078e0212 */
[----:B-1----:R-:W-:Y:S01]  /*0fc0*/  IMAD.WIDE R16, R4, 0x4, R16 ;  /* 0x0000000404107825 */ /* 0x002fe200078e0210 */
[----:B------:R-:W5:Y:S04]  /*0fd0*/  LDG.E R11, desc[UR6][R18.64] ;  /* 0x00000006120b7981 */ /* 0x000f68000c1e1900 */
[----:B------:R-:W5:Y:S01]  /*0fe0*/  LDG.E R27, desc[UR6][R16.64] ;  /* 0x00000006101b7981 */ /* 0x000f62000c1e1900 */
[----:B------:R-:W-:Y:S01]  /*0ff0*/  FMUL R29, R9, R9 ;  /* 0x00000009091d7220 */ /* 0x000fe20000400000 */
[----:B------:R-:W-:-:S03]  /*1000*/  FSETP.GEU.AND P1, PT, R28, 1, PT ;  /* 0x3f8000001c00780b */ /* 0x000fc60003f2e000 */
[----:B------:R-:W-:Y:S01]  /*1010*/  FFMA R29, R8, R8, R29 ;  /* 0x00000008081d7223 */ /* 0x000fe2000000001d */
[----:B------:R-:W-:Y:S01]  /*1020*/  IADD3 R9, PT, PT, R5, 0x1, RZ ;  /* 0x0000000105097810 */ /* 0x000fe20007ffe0ff */
[----:B--2---:R-:W-:Y:S01]  /*1030*/  FMUL R21, R21, R21 ;  /* 0x0000001515157220 */ /* 0x004fe20000400000 */
[----:B------:R-:W-:Y:S02]  /*1040*/  @P0 IADD3 R9, PT, PT, R5, RZ, RZ ;  /* 0x000000ff05090210 */ /* 0x000fe40007ffe0ff */
[----:B------:R-:W-:Y:S01]  /*1050*/  FSETP.GEU.AND P0, PT, R29, 1, PT ;  /* 0x3f8000001d00780b */ /* 0x000fe20003f0e000 */
[----:B---3--:R-:W-:Y:S02]  /*1060*/  FFMA R21, R20, R20, R21 ;  /* 0x0000001414157223 */ /* 0x008fe40000000015 */
[C---:B------:R-:W-:Y:S02]  /*1070*/  VIADD R5, R9.reuse, 0x1 ;  /* 0x0000000109057836 */ /* 0x040fe40000000000 */
[----:B------:R-:W-:-:S02]  /*1080*/  @P1 IADD3 R5, PT, PT, R9, RZ, RZ ;  /* 0x000000ff09051210 */ /* 0x000fc40007ffe0ff */
[----:B------:R-:W-:Y:S02]  /*1090*/  FSETP.GEU.AND P1, PT, R21, 1, PT ;  /* 0x3f8000001500780b */ /* 0x000fe40003f2e000 */
[----:B------:R-:W-:Y:S01]  /*10a0*/  IADD3 R8, PT, PT, R5, 0x1, RZ ;  /* 0x0000000105087810 */ /* 0x000fe20007ffe0ff */
[----:B------:R-:W-:-:S03]  /*10b0*/  FMUL R22, R22, R22 ;  /* 0x0000001616167220 */ /* 0x000fc60000400000 */
[----:B------:R-:W-:Y:S01]  /*10c0*/  @P0 IADD3 R8, PT, PT, R5, RZ, RZ ;  /* 0x000000ff05080210 */ /* 0x000fe20007ffe0ff */
[----:B------:R-:W-:-:S03]  /*10d0*/  FFMA R22, R23, R23, R22 ;  /* 0x0000001717167223 */ /* 0x000fc60000000016 */
[----:B------:R-:W-:Y:S02]  /*10e0*/  IADD3 R9, PT, PT, R8, 0x1, RZ ;  /* 0x0000000108097810 */ /* 0x000fe40007ffe0ff */
[----:B------:R-:W-:Y:S01]  /*10f0*/  FSETP.GEU.AND P0, PT, R22, 1, PT ;  /* 0x3f8000001600780b */ /* 0x000fe20003f0e000 */
[----:B------:R-:W-:Y:S01]  /*1100*/  @P1 IMAD.MOV R9, RZ, RZ, R8 ;  /* 0x000000ffff091224 */ /* 0x000fe200078e0208 */
[----:B------:R-:W-:Y:S01]  /*1110*/  IADD3 R3, PT, PT, R3, 0x8, RZ ;  /* 0x0000000803037810 */ /* 0x000fe20007ffe0ff */
[----:B------:R-:W-:Y:S02]  /*1120*/  IMAD R7, R4, 0x4, R7 ;  /* 0x0000000404077824 */ /* 0x000fe400078e0207 */
[----:B----4-:R-:W-:-:S04]  /*1130*/  FMUL R5, R24, R24 ;  /* 0x0000001818057220 */ /* 0x010fc80000400000 */
[----:B------:R-:W-:-:S05]  /*1140*/  FFMA R5, R26, R26, R5 ;  /* 0x0000001a1a057223 */ /* 0x000fca0000000005 */
[----:B------:R-:W-:Y:S01]  /*1150*/  FSETP.GEU.AND P1, PT, R5, 1, PT ;  /* 0x3f8000000500780b */ /* 0x000fe20003f2e000 */
[----:B-----5:R-:W-:Y:S01]  /*1160*/  FMUL R25, R25, R25 ;  /* 0x0000001919197220 */ /* 0x020fe20000400000 */
[----:B------:R-:W-:-:S03]  /*1170*/  IADD3 R5, PT, PT, R9, 0x1, RZ ;  /* 0x0000000109057810 */ /* 0x000fc60007ffe0ff */
[----:B------:R-:W-:Y:S01]  /*1180*/  FFMA R25, R10, R10, R25 ;  /* 0x0000000a0a197223 */ /* 0x000fe20000000019 */
[----:B------:R-:W-:-:S04]  /*1190*/  @P0 IADD3 R5, PT, PT, R9, RZ, RZ ;  /* 0x000000ff09050210 */ /* 0x000fc80007ffe0ff */
[----:B------:R-:W-:Y:S01]  /*11a0*/  FSETP.GEU.AND P0, PT, R25, 1, PT ;  /* 0x3f8000001900780b */ /* 0x000fe20003f0e000 */
[----:B------:R-:W-:Y:S01]  /*11b0*/  FMUL R8, R11, R11 ;  /* 0x0000000b0b087220 */ /* 0x000fe20000400000 */
[----:B------:R-:W-:-:S03]  /*11c0*/  IADD3 R9, PT, PT, R5, 0x1, RZ ;  /* 0x0000000105097810 */ /* 0x000fc60007ffe0ff */
[----:B------:R-:W-:Y:S01]  /*11d0*/  FFMA R8, R27, R27, R8 ;  /* 0x0000001b1b087223 */ /* 0x000fe20000000008 */
[----:B------:R-:W-:-:S04]  /*11e0*/  @P1 IADD3 R9, PT, PT, R5, RZ, RZ ;  /* 0x000000ff05091210 */ /* 0x000fc80007ffe0ff */
[----:B------:R-:W-:Y:S01]  /*11f0*/  FSETP.GEU.AND P1, PT, R8, 1, PT ;  /* 0x3f8000000800780b */ /* 0x000fe20003f2e000 */
[C---:B------:R-:W-:Y:S02]  /*1200*/  VIADD R8, R9.reuse, 0x1 ;  /* 0x0000000109087836 */ /* 0x040fe40000000000 */
[----:B------:R-:W-:Y:S02]  /*1210*/  @P0 IADD3 R8, PT, PT, R9, RZ, RZ ;  /* 0x000000ff09080210 */ /* 0x000fe40007ffe0ff */
[----:B------:R-:W-:Y:S02]  /*1220*/  PLOP3.LUT P0, PT, PT, PT, PT, 0x8, 0x80 ;  /* 0x000000000080781c */ /* 0x000fe40003f0e170 */
[----:B------:R-:W-:-:S06]  /*1230*/  IADD3 R5, PT, PT, R8, 0x1, RZ ;  /* 0x0000000108057810 */ /* 0x000fcc0007ffe0ff */
[----:B------:R-:W-:-:S07]  /*1240*/  @P1 IADD3 R5, PT, PT, R8, RZ, RZ ;  /* 0x000000ff08051210 */ /* 0x000fce0007ffe0ff */
.L_x_23:
[----:B------:R-:W-:Y:S05]  /*1250*/  BSYNC.RECONVERGENT B3 ;  /* 0x0000000000037941 */ /* 0x000fea0003800200 */
.L_x_22:
[----:B------:R-:W-:-:S13]  /*1260*/  ISETP.NE.OR P0, PT, R3, RZ, P0 ;  /* 0x000000ff0300720c */ /* 0x000fda0000705670 */
[----:B------:R-:W-:Y:S05]  /*1270*/  @!P0 BREAK.RELIABLE B0 ;  /* 0x0000000000008942 */ /* 0x000fea0003800100 */
[----:B------:R-:W-:Y:S05]  /*1280*/  @!P0 BRA `(.L_x_16) ;  /* 0x0000000000a48947 */ /* 0x000fea0003800000 */
.L_x_18:
[----:B------:R-:W-:Y:S05]  /*1290*/  BSYNC.RELIABLE B0 ;  /* 0x0000000000007941 */ /* 0x000fea0003800100 */
.L_x_17:
[----:B-1----:R-:W-:-:S04]  /*12a0*/  IMAD.WIDE R20, R7, 0x4, R14 ;  /* 0x0000000407147825 */ /* 0x002fc800078e020e */
[----:B0-----:R-:W-:Y:S01]  /*12b0*/  IMAD.WIDE R8, R7, 0x4, R12 ;  /* 0x0000000407087825 */ /* 0x001fe200078e020c */
[----:B------:R-:W2:Y:S03]  /*12c0*/  LDG.E R22, desc[UR6][R20.64] ;  /* 0x0000000614167981 */ /* 0x000ea6000c1e1900 */
[C---:B------:R-:W-:Y:S01]  /*12d0*/  IMAD.WIDE R24, R4.reuse, 0x4, R20 ;  /* 0x0000000404187825 */ /* 0x040fe200078e0214 */
[----:B------:R0:W3:Y:S04]  /*12e0*/  LDG.E R23, desc[UR6][R8.64] ;  /* 0x0000000608177981 */ /* 0x0000e8000c1e1900 */
[----:B------:R-:W4:Y:S01]  /*12f0*/  LDG.E R26, desc[UR6][R24.64] ;  /* 0x00000006181a7981 */ /* 0x000f22000c1e1900 */
[----:B------:R-:W-:-:S04]  /*1300*/  IMAD.WIDE R10, R4, 0x4, R24 ;  /* 0x00000004040a7825 */ /* 0x000fc800078e0218 */
[C---:B0-----:R-:W-:Y:S01]  /*1310*/  IMAD.WIDE R8, R4.reuse, 0x4, R8 ;  /* 0x0000000404087825 */ /* 0x041fe200078e0208 */
[----:B------:R-:W5:Y:S04]  /*1320*/  LDG.E R28, desc[UR6][R10.64] ;  /* 0x000000060a1c7981 */ /* 0x000f68000c1e1900 */
[----:B------:R0:W5:Y:S01]  /*1330*/  LDG.E R27, desc[UR6][R8.64] ;  /* 0x00000006081b7981 */ /* 0x000162000c1e1900 */
[----:B------:R-:W-:-:S05]  /*1340*/  IMAD.WIDE R16, R4, 0x4, R8 ;  /* 0x0000000404107825 */ /* 0x000fca00078e0208 */
[----:B------:R-:W5:Y:S01]  /*1350*/  LDG.E R29, desc[UR6][R16.64] ;  /* 0x00000006101d7981 */ /* 0x000f62000c1e1900 */
        /* <DEDUP_REMOVED lines=11> */
[----:B-----5:R-:W-:Y:S01]  /*1410*/  FMUL R28, R28, R28 ;  /* 0x0000001c1c1c7220 */ /* 0x020fe20000400000 */
[----:B------:R-:W-:-:S05]  /*1420*/  FFMA R26, R27, R27, R26 ;  /* 0x0000001b1b1a7223 */ /* 0x000fca000000001a */
[----:B------:R-:W-:Y:S01]  /*1430*/  FSETP.GEU.AND P1, PT, R26, 1, PT ;  /* 0x3f8000001a00780b */ /* 0x000fe20003f2e000 */
[----:B------:R-:W-:-:S05]  /*1440*/  FFMA R28, R29, R29, R28 ;  /* 0x0000001d1d1c7223 */ /* 0x000fca000000001c */
[----:B------:R-:W-:Y:S02]  /*1450*/  @P0 IADD3 R8, PT, PT, R5, RZ, RZ ;  /* 0x000000ff05080210 */ /* 0x000fe40007ffe0ff */
[----:B------:R-:W-:Y:S02]  /*1460*/  FSETP.GEU.AND P0, PT, R28, 1, PT ;  /* 0x3f8000001c00780b */ /* 0x000fe40003f0e000 */
[----:B------:R-:W-:Y:S01]  /*1470*/  IADD3 R9, PT, PT, R8, 0x1, RZ ;  /* 0x0000000108097810 */ /* 0x000fe20007ffe0ff */
[----:B------:R-:W-:Y:S02]  /*1480*/  FMUL R5, R18, R18 ;  /* 0x0000001212057220 */ /* 0x000fe40000400000 */
[----:B------:R-:W-:Y:S02]  /*1490*/  @P1 IADD3 R9, PT, PT, R8, RZ, RZ ;  /* 0x000000ff08091210 */ /* 0x000fe40007ffe0ff */
[----:B------:R-:W-:-:S03]  /*14a0*/  FFMA R5, R20, R20, R5 ;  /* 0x0000001414057223 */ /* 0x000fc60000000005 */
[----:B------:R-:W-:-:S03]  /*14b0*/  VIADD R8, R9, 0x1 ;  /* 0x0000000109087836 */ /* 0x000fc60000000000 */
[----:B------:R-:W-:Y:S02]  /*14c0*/  @P0 IADD3 R8, PT, PT, R9, RZ, RZ ;  /* 0x000000ff09080210 */ /* 0x000fe40007ffe0ff */
[----:B------:R-:W-:Y:S02]  /*14d0*/  ISETP.NE.AND P0, PT, R3, RZ, PT ;  /* 0x000000ff0300720c */ /* 0x000fe40003f05270 */
[----:B------:R-:W-:Y:S02]  /*14e0*/  FSETP.GEU.AND P1, PT, R5, 1, PT ;  /* 0x3f8000000500780b */ /* 0x000fe40003f2e000 */
[----:B------:R-:W-:-:S11]  /*14f0*/  IADD3 R5, PT, PT, R8, 0x1, RZ ;  /* 0x0000000108057810 */ /* 0x000fd60007ffe0ff */
[----:B------:R-:W-:Y:S01]  /*1500*/  @P1 IMAD.MOV R5, RZ, RZ, R8 ;  /* 0x000000ffff051224 */ /* 0x000fe200078e0208 */
[----:B------:R-:W-:Y:S06]  /*1510*/  @P0 BRA `(.L_x_17) ;  /* 0xfffffffc00600947 */ /* 0x000fec000383ffff */
.L_x_16:
[----:B------:R-:W-:Y:S05]  /*1520*/  BSYNC.RECONVERGENT B1 ;  /* 0x0000000000017941 */ /* 0x000fea0003800200 */
.L_x_15:
[----:B------:R-:W-:-:S13]  /*1530*/  ISETP.NE.AND P0, PT, R6, RZ, PT ;  /* 0x000000ff0600720c */ /* 0x000fda0003f05270 */
[----:B------:R-:W-:Y:S05]  /*1540*/  @!P0 BRA `(.L_x_14) ;  /* 0x0000000000448947 */ /* 0x000fea0003800000 */
[----:B------:R-:W2:Y:S01]  /*1550*/  LDC.64 R8, c[0x0][0x380] ;  /* 0x0000e000ff087b82 */ /* 0x000ea20000000a00 */
[----:B------:R-:W-:-:S07]  /*1560*/  IADD3 R6, PT, PT, -R6, RZ, RZ ;  /* 0x000000ff06067210 */ /* 0x000fce0007ffe1ff */
[----:B------:R-:W3:Y:S02]  /*1570*/  LDC.64 R10, c[0x0][0x388] ;  /* 0x0000e200ff0a7b82 */ /* 0x000ee40000000a00 */
.L_x_24:
[----:B0--3--:R-:W-:-:S04]  /*1580*/  IMAD.WIDE R12, R7, 0x4, R10 ;  /* 0x00000004070c7825 */ /* 0x009fc800078e020a */
[----:B-12---:R-:W-:Y:S02]  /*1590*/  IMAD.WIDE R14, R7, 0x4, R8 ;  /* 0x00000004070e7825 */ /* 0x006fe400078e0208 */
[----:B------:R-:W2:Y:S04]  /*15a0*/  LDG.E R12, desc[UR6][R12.64] ;  /* 0x000000060c0c7981 */ /* 0x000ea8000c1e1900 */
[----:B------:R-:W3:Y:S01]  /*15b0*/  LDG.E R14, desc[UR6][R14.64] ;  /* 0x000000060e0e7981 */ /* 0x000ee2000c1e1900 */
[----:B------:R-:W-:Y:S01]  /*15c0*/  IADD3 R6, PT, PT, R6, 0x1, RZ ;  /* 0x0000000106067810 */ /* 0x000fe20007ffe0ff */
[----:B------:R-:W-:-:S03]  /*15d0*/  IMAD.IADD R7, R4, 0x1, R7 ;  /* 0x0000000104077824 */ /* 0x000fc600078e0207 */
[----:B------:R-:W-:Y:S01]  /*15e0*/  ISETP.NE.AND P1, PT, R6, RZ, PT ;  /* 0x000000ff0600720c */ /* 0x000fe20003f25270 */
[----:B--2---:R-:W-:-:S04]  /*15f0*/  FMUL R3, R12, R12 ;  /* 0x0000000c0c037220 */ /* 0x004fc80000400000 */
[----:B---3--:R-:W-:-:S05]  /*1600*/  FFMA R3, R14, R14, R3 ;  /* 0x0000000e0e037223 */ /* 0x008fca0000000003 */
[----:B------:R-:W-:Y:S02]  /*1610*/  FSETP.GEU.AND P0, PT, R3, 1, PT ;  /* 0x3f8000000300780b */ /* 0x000fe40003f0e000 */
[----:B------:R-:W-:-:S11]  /*1620*/  IADD3 R3, PT, PT, R5, 0x1, RZ ;  /* 0x0000000105037810 */ /* 0x000fd60007ffe0ff */
[----:B------:R-:W-:-:S04]  /*1630*/  @P0 IADD3 R3, PT, PT, R5, RZ, RZ ;  /* 0x000000ff05030210 */ /* 0x000fc80007ffe0ff */
[----:B------:R-:W-:Y:S01]  /*1640*/  MOV R5, R3 ;  /* 0x0000000300057202 */ /* 0x000fe20000000f00 */
[----:B------:R-:W-:Y:S06]  /*1650*/  @P1 BRA `(.L_x_24) ;  /* 0xfffffffc00c81947 */ /* 0x000fec000383ffff */
.L_x_14:
[----:B------:R-:W-:Y:S05]  /*1660*/  BSYNC.RECONVERGENT B2 ;  /* 0x0000000000027941 */ /* 0x000fea0003800200 */
.L_x_13:
[----:B------:R-:W-:Y:S05]  /*1670*/  WARPSYNC.ALL ;  /* 0x0000000000007948 */ /* 0x000fea0003800000 */
[----:B------:R-:W2:Y:S01]  /*1680*/  S2UR UR5, SR_CgaCtaId ;  /* 0x00000000000579c3 */ /* 0x000ea20000008800 */
[----:B------:R-:W-:Y:S01]  /*1690*/  UMOV UR4, 0x400 ;  /* 0x0000040000047882 */ /* 0x000fe20000000000 */
[----:B------:R-:W-:Y:S01]  /*16a0*/  ISETP.NE.AND P0, PT, R2, RZ, PT ;  /* 0x000000ff0200720c */ /* 0x000fe20003f05270 */
[----:B--2---:R-:W-:-:S06]  /*16b0*/  ULEA UR4, UR5, UR4, 0x18 ;  /* 0x0000000405047291 */ /* 0x004fcc000f8ec0ff */
[----:B------:R-:W-:-:S05]  /*16c0*/  LEA R4, R2, UR4, 0x2 ;  /* 0x0000000402047c11 */ /* 0x000fca000f8e10ff */
[----:B------:R2:W-:Y:S01]  /*16d0*/  STS [R4], R5 ;  /* 0x0000000504007388 */ /* 0x0005e20000000800 */
[----:B------:R-:W-:Y:S06]  /*16e0*/  BAR.SYNC.DEFER_BLOCKING 0x0 ;  /* 0x0000000000007b1d */ /* 0x000fec0000010000 */
[----:B------:R-:W-:Y:S05]  /*16f0*/  @P0 EXIT ;  /* 0x000000000000094d */ /* 0x000fea0003800000 */
[----:B--2---:R-:W-:Y:S01]  /*1700*/  HFMA2 R5, -RZ, RZ, 0, 0 ;  /* 0x00000000ff057431 */ /* 0x004fe200000001ff */
[----:B------:R-:W-:-:S07]  /*1710*/  MOV R2, 0x40 ;  /* 0x0000004000027802 */ /* 0x000fce0000000f00 */
.L_x_25:
[----:B------:R-:W2:Y:S04]  /*1720*/  LDS.128 R24, [R2+UR4+-0x40] ;  /* 0xffffc00402187984 */ /* 0x000ea80008000c00 */
[----:B------:R-:W3:Y:S04]  /*1730*/  LDS.128 R8, [R2+UR4+-0x30] ;  /* 0xffffd00402087984 */ /* 0x000ee80008000c00 */
[----:B01----:R-:W0:Y:S04]  /*1740*/  LDS.128 R12, [R2+UR4+-0x20] ;  /* 0xffffe004020c7984 */ /* 0x003e280008000c00 */
[----:B------:R-:W1:Y:S04]  /*1750*/  LDS.128 R16, [R2+UR4+-0x10] ;  /* 0xfffff00402107984 */ /* 0x000e680008000c00 */
[----:B------:R-:W4:Y:S01]  /*1760*/  LDS.128 R20, [R2+UR4] ;  /* 0x0000000402147984 */ /* 0x000f220008000c00 */
[----:B--2---:R-:W-:-:S03]  /*1770*/  IADD3 R24, PT, PT, R25, R24, R5 ;  /* 0x0000001819187210 */ /* 0x004fc60007ffe005 */
[----:B------:R-:W2:Y:S01]  /*1780*/  LDS.128 R4, [R2+UR4+0x10] ;  /* 0x0000100402047984 */ /* 0x000ea20008000c00 */
[----:B------:R-:W-:-:S04]  /*1790*/  IADD3 R24, PT, PT, R27, R26, R24 ;  /* 0x0000001a1b187210 */ /* 0x000fc80007ffe018 */
[----:B---3--:R-:W-:Y:S02]  /*17a0*/  IADD3 R8, PT, PT, R9, R8, R24 ;  /* 0x0000000809087210 */ /* 0x008fe40007ffe018 */
[----:B------:R-:W3:Y:S02]  /*17b0*/  LDS.128 R24, [R2+UR4+0x20] ;  /* 0x0000200402187984 */ /* 0x000ee40008000c00 */
[----:B------:R-:W-:-:S04]  /*17c0*/  IADD3 R8, PT, PT, R11, R10, R8 ;  /* 0x0000000a0b087210 */ /* 0x000fc80007ffe008 */
[----:B0-----:R-:W-:Y:S02]  /*17d0*/  IADD3 R12, PT, PT, R13, R12, R8 ;  /* 0x0000000c0d0c7210 */ /* 0x001fe40007ffe008 */
[----:B------:R0:W5:Y:S02]  /*17e0*/  LDS.128 R8, [R2+UR4+0x30] ;  /* 0x0000300402087984 */ /* 0x0001640008000c00 */
[----:B------:R-:W-:-:S04]  /*17f0*/  IADD3 R12, PT, PT, R15, R14, R12 ;  /* 0x0000000e0f0c7210 */ /* 0x000fc80007ffe00c */
[----:B-1----:R-:W-:Y:S02]  /*1800*/  IADD3 R12, PT, PT, R17, R16, R12 ;  /* 0x00000010110c7210 */ /* 0x002fe40007ffe00c */
[----:B0-----:R-:W-:Y:S02]  /*1810*/  IADD3 R2, PT, PT, R2, 0x80, RZ ;  /* 0x0000008002027810 */ /* 0x001fe40007ffe0ff */
[----:B------:R-:W-:Y:S02]  /*1820*/  IADD3 R12, PT, PT, R19, R18, R12 ;  /* 0x00000012130c7210 */ /* 0x000fe40007ffe00c */
[----:B------:R-:W-:Y:S02]  /*1830*/  ISETP.NE.AND P0, PT, R2, 0x840, PT ;  /* 0x000008400200780c */ /* 0x000fe40003f05270 */
[----:B----4-:R-:W-:-:S04]  /*1840*/  IADD3 R12, PT, PT, R21, R20, R12 ;  /* 0x00000014150c7210 */ /* 0x010fc80007ffe00c */
[----:B------:R-:W-:-:S04]  /*1850*/  IADD3 R12, PT, PT, R23, R22, R12 ;  /* 0x00000016170c7210 */ /* 0x000fc80007ffe00c */
[----:B--2---:R-:W-:-:S04]  /*1860*/  IADD3 R4, PT, PT, R5, R4, R12 ;  /* 0x0000000405047210 */ /* 0x004fc80007ffe00c */
[----:B------:R-:W-:-:S04]  /*1870*/  IADD3 R4, PT, PT, R7, R6, R4 ;  /* 0x0000000607047210 */ /* 0x000fc80007ffe004 */
[----:B---3--:R-:W-:-:S04]  /*1880*/  IADD3 R4, PT, PT, R25, R24, R4 ;  /* 0x0000001819047210 */ /* 0x008fc80007ffe004 */
[----:B------:R-:W-:-:S04]  /*1890*/  IADD3 R4, PT, PT, R27, R26, R4 ;  /* 0x0000001a1b047210 */ /* 0x000fc80007ffe004 */
[----:B-----5:R-:W-:-:S04]  /*18a0*/  IADD3 R4, PT, PT, R9, R8, R4 ;  /* 0x0000000809047210 */ /* 0x020fc80007ffe004 */
[----:B------:R-:W-:Y:S01]  /*18b0*/  IADD3 R5, PT, PT, R11, R10, R4 ;  /* 0x0000000a0b057210 */ /* 0x000fe20007ffe004 */
[----:B------:R-:W-:Y:S06]  /*18c0*/  @P0 BRA `(.L_x_25) ;  /* 0xfffffffc00940947 */ /* 0x000fec000383ffff */
[----:B------:R-:W0:Y:S02]  /*18d0*/  LDC.64 R2, c[0x0][0x390] ;  /* 0x0000e400ff027b82 */ /* 0x000e240000000a00 */
[----:B0-----:R-:W-:-:S05]  /*18e0*/  IMAD.WIDE.U32 R2, R0, 0x4, R2 ;  /* 0x0000000400027825 */ /* 0x001fca00078e0002 */
[----:B------:R-:W-:Y:S01]  /*18f0*/  STG.E desc[UR6][R2.64], R5 ;  /* 0x0000000502007986 */ /* 0x000fe2000c101906 */
[----:B------:R-:W-:Y:S05]  /*1900*/  EXIT ;  /* 0x000000000000794d */ /* 0x000fea0003800000 */
.L_x_26:
        /* <DEDUP_REMOVED lines=15> */
.L_x_41:


//--------------------- .text._Z10count_pi_2PfS_Pii --------------------------
	.section	.text._Z10count_pi_2PfS_Pii,"ax",@progbits
	.align	128
        .global         _Z10count_pi_2PfS_Pii
        .type           _Z10count_pi_2PfS_Pii,@function
        .size           _Z10count_pi_2PfS_Pii,(.L_x_42 - _Z10count_pi_2PfS_Pii)
        .other          _Z10count_pi_2PfS_Pii,@"STO_CUDA_ENTRY STV_DEFAULT"
_Z10count_pi_2PfS_Pii:
.text._Z10count_pi_2PfS_Pii:
[----:B------:R-:W-:Y:S01]  /*0000*/  LDC R1, c[0x0][0x37c] ;  /* 0x0000df00ff017b82 */ /* 0x000fe20000000800 */
[----:B------:R-:W0:Y:S01]  /*0010*/  S2R R11, SR_TID.X ;  /* 0x00000000000b7919 */ /* 0x000e220000002100 */
[----:B------:R-:W0:Y:S01]  /*0020*/  LDCU UR4, c[0x0][0x360] ;  /* 0x00006c00ff0477ac */ /* 0x000e220008000800 */
[----:B------:R-:W-:Y:S01]  /*0030*/  BSSY.RECONVERGENT B0, `(.L_x_27) ;  /* 0x0000065000007945 */ /* 0x000fe20003800200 */
[----:B------:R-:W-:Y:S01]  /*0040*/  IMAD.MOV.U32 R10, RZ, RZ, RZ ;  /* 0x000000ffff0a7224 */ /* 0x000fe200078e00ff */
[----:B------:R-:W0:Y:S01]  /*0050*/  S2R R0, SR_CTAID.X ;  /* 0x0000000000007919 */ /* 0x000e220000002500 */
[----:B------:R-:W1:Y:S01]  /*0060*/  LDCU.64 UR6, c[0x0][0x358] ;  /* 0x00006b00ff0677ac */ /* 0x000e620008000a00 */
[----:B0-----:R-:W-:-:S04]  /*0070*/  IMAD R2, R0, UR4, R11 ;  /* 0x0000000400027c24 */ /* 0x001fc8000f8e020b */
[----:B------:R-:W-:-:S05]  /*0080*/  IMAD.SHL.U32 R13, R2, 0x80, RZ ;  /* 0x00000080020d7824 */ /* 0x000fca00078e00ff */
[----:B------:R-:W-:-:S13]  /*0090*/  ISETP.NE.AND P0, PT, R13, 0x7fffff80, PT ;  /* 0x7fffff800d00780c */ /* 0x000fda0003f05270 */
[----:B-1----:R-:W-:Y:S05]  /*00a0*/  @!P0 BRA `(.L_x_28) ;  /* 0x0000000400748947 */ /* 0x002fea0003800000 */
[C---:B------:R-:W-:Y:S01]  /*00b0*/  IADD3 R2, PT, PT, R13.reuse, 0x1, RZ ;  /* 0x000000010d027810 */ /* 0x040fe20007ffe0ff */
[----:B------:R-:W-:Y:S01]  /*00c0*/  BSSY.RECONVERGENT B1, `(.L_x_29) ;  /* 0x000004d000017945 */ /* 0x000fe20003800200 */
[----:B------:R-:W-:Y:S02]  /*00d0*/  IMAD.MOV.U32 R10, RZ, RZ, RZ ;  /* 0x000000ffff0a7224 */ /* 0x000fe400078e00ff */
[----:B------:R-:W-:-:S04]  /*00e0*/  VIADDMNMX R12, R13, 0x80, R2, !PT ;  /* 0x000000800d0c7846 */ /* 0x000fc80007800102 */
[----:B------:R-:W-:Y:S01]  /*00f0*/  LOP3.LUT R14, R12, 0x1, RZ, 0xc0, !PT ;  /* 0x000000010c0e7812 */ /* 0x000fe200078ec0ff */
[----:B------:R-:W-:-:S05]  /*0100*/  IMAD.IADD R2, R13, 0x1, -R12 ;  /* 0x000000010d027824 */ /* 0x000fca00078e0a0c */
[----:B------:R-:W-:-:S13]  /*0110*/  ISETP.GT.U32.AND P0, PT, R2, -0x8, PT ;  /* 0xfffffff80200780c */ /* 0x000fda0003f04070 */
[----:B------:R-:W-:Y:S05]  /*0120*/  @P0 BRA `(.L_x_30) ;  /* 0x0000000400180947 */ /* 0x000fea0003800000 */
[----:B------:R-:W0:Y:S01]  /*0130*/  LDC.64 R4, c[0x0][0x388] ;  /* 0x0000e200ff047b82 */ /* 0x000e220000000a00 */
[----:B------:R-:W-:Y:S01]  /*0140*/  IADD3 R12, PT, PT, -R12, R13, R14 ;  /* 0x0000000d0c0c7210 */ /* 0x000fe20007ffe10e */
[----:B------:R-:W-:-:S06]  /*0150*/  IMAD.MOV.U32 R10, RZ, RZ, RZ ;  /* 0x000000ffff0a7224 */ /* 0x000fcc00078e00ff */
[----:B------:R-:W1:Y:S01]  /*0160*/  LDC.64 R2, c[0x0][0x380] ;  /* 0x0000e000ff027b82 */ /* 0x000e620000000a00 */
[----:B0-----:R-:W-:-:S05]  /*0170*/  IADD3 R4, P1, PT, R4, 0x10, RZ ;  /* 0x0000001004047810 */ /* 0x001fca0007f3e0ff */
[----:B------:R-:W-:Y:S01]  /*0180*/  IMAD.X R5, RZ, RZ, R5, P1 ;  /* 0x000000ffff057224 */ /* 0x000fe200008e0605 */
[----:B-1----:R-:W-:-:S04]  /*0190*/  IADD3 R2, P0, PT, R2, 0x10, RZ ;  /* 0x0000001002027810 */ /* 0x002fc80007f1e0ff */
[----:B------:R-:W-:-:S09]  /*01a0*/  IADD3.X R3, PT, PT, RZ, R3, RZ, P0, !PT ;  /* 0x00000003ff037210 */ /* 0x000fd200007fe4ff */
.L_x_31:
[----:B------:R-:W-:-:S04]  /*01b0*/  IMAD.WIDE R8, R13, 0x4, R4 ;  /* 0x000000040d087825 */ /* 0x000fc800078e0204 */
[----:B------:R-:W-:Y:S01]  /*01c0*/  IMAD.WIDE R6, R13, 0x4, R2 ;  /* 0x000000040d067825 */ /* 0x000fe200078e0202 */
[----:B------:R-:W2:Y:S04]  /*01d0*/  LDG.E R23, desc[UR6][R8.64+-0x10] ;  /* 0xfffff00608177981 */ /* 0x000ea8000c1e1900 */
[----:B------:R-:W3:Y:S04]  /*01e0*/  LDG.E R24, desc[UR6][R6.64+-0x10] ;  /* 0xfffff00606187981 */ /* 0x000ee8000c1e1900 */
[----:B------:R-:W4:Y:S04]  /*01f0*/  LDG.E R15, desc[UR6][R8.64+-0xc] ;  /* 0xfffff406080f7981 */ /* 0x000f28000c1e1900 */
[----:B------:R-:W5:Y:S04]  /*0200*/  LDG.E R16, desc[UR6][R6.64+-0xc] ;  /* 0xfffff40606107981 */ /* 0x000f68000c1e1900 */
        /* <DEDUP_REMOVED lines=8> */
[----:B------:R-:W5:Y:S01]  /*0290*/  LDG.E R26, desc[UR6][R6.64+0xc] ;  /* 0x00000c06061a7981 */ /* 0x000f62000c1e1900 */
[----:B--2---:R-:W-:-:S03]  /*02a0*/  FMUL R25, R23, R23 ;  /* 0x0000001717197220 */ /* 0x004fc60000400000 */
[----:B------:R-:W2:Y:S01]  /*02b0*/  LDG.E R23, desc[UR6][R8.64+0x4] ;  /* 0x0000040608177981 */ /* 0x000ea2000c1e1900 */
[----:B---3--:R-:W-:-:S03]  /*02c0*/  FFMA R29, R24, R24, R25 ;  /* 0x00000018181d7223 */ /* 0x008fc60000000019 */
[----:B------:R-:W3:Y:S04]  /*02d0*/  LDG.E R25, desc[UR6][R6.64+0x4] ;  /* 0x0000040606197981 */ /* 0x000ee8000c1e1900 */
[----:B------:R0:W3:Y:S01]  /*02e0*/  LDG.E R24, desc[UR6][R6.64+0x8] ;  /* 0x0000080606187981 */ /* 0x0000e2000c1e1900 */
[----:B----4-:R-:W-:Y:S01]  /*02f0*/  FMUL R15, R15, R15 ;  /* 0x0000000f0f0f7220 */ /* 0x010fe20000400000 */
[----:B------:R-:W-:-:S03]  /*0300*/  FSETP.GEU.AND P0, PT, R29, 1, PT ;  /* 0x3f8000001d00780b */ /* 0x000fc60003f0e000 */
[----:B-----5:R-:W-:Y:S01]  /*0310*/  FFMA R15, R16, R16, R15 ;  /* 0x00000010100f7223 */ /* 0x020fe2000000000f */
[----:B------:R-:W-:-:S04]  /*0320*/  FMUL R17, R17, R17 ;  /* 0x0000001111117220 */ /* 0x000fc80000400000 */
[----:B------:R-:W-:Y:S01]  /*0330*/  FSETP.GEU.AND P1, PT, R15, 1, PT ;  /* 0x3f8000000f00780b */ /* 0x000fe20003f2e000 */
[----:B------:R-:W-:Y:S01]  /*0340*/  FFMA R17, R18, R18, R17 ;  /* 0x0000001212117223 */ /* 0x000fe20000000011 */
[----:B------:R-:W-:Y:S01]  /*0350*/  IADD3 R15, PT, PT, R10, 0x1, RZ ;  /* 0x000000010a0f7810 */ /* 0x000fe20007ffe0ff */
[----:B------:R-:W-:Y:S02]  /*0360*/  FMUL R19, R19, R19 ;  /* 0x0000001313137220 */ /* 0x000fe40000400000 */
[----:B------:R-:W-:Y:S01]  /*0370*/  @P0 IMAD.MOV R15, RZ, RZ, R10 ;  /* 0x000000ffff0f0224 */ /* 0x000fe200078e020a */
[----:B------:R-:W-:Y:S01]  /*0380*/  FSETP.GEU.AND P0, PT, R17, 1, PT ;  /* 0x3f8000001100780b */ /* 0x000fe20003f0e000 */
[----:B------:R-:W-:Y:S02]  /*0390*/  FFMA R19, R20, R20, R19 ;  /* 0x0000001414137223 */ /* 0x000fe40000000013 */
[----:B0-----:R-:W-:Y:S02]  /*03a0*/  VIADD R6, R15, 0x1 ;  /* 0x000000010f067836 */ /* 0x001fe40000000000 */
[----:B------:R-:W-:-:S02]  /*03b0*/  FMUL R21, R21, R21 ;  /* 0x0000001515157220 */ /* 0x000fc40000400000 */
[----:B------:R-:W-:Y:S02]  /*03c0*/  @P1 IADD3 R6, PT, PT, R15, RZ, RZ ;  /* 0x000000ff0f061210 */ /* 0x000fe40007ffe0ff */
[----:B------:R-:W-:Y:S01]  /*03d0*/  FSETP.GEU.AND P1, PT, R19, 1, PT ;  /* 0x3f8000001300780b */ /* 0x000fe20003f2e000 */
[----:B------:R-:W-:Y:S02]  /*03e0*/  FFMA R21, R22, R22, R21 ;  /* 0x0000001616157223 */ /* 0x000fe40000000015 */
[----:B------:R-:W-:Y:S02]  /*03f0*/  VIADD R7, R6, 0x1 ;  /* 0x0000000106077836 */ /* 0x000fe40000000000 */
[----:B------:R-:W-:Y:S01]  /*0400*/  @P0 IMAD.MOV R7, RZ, RZ, R6 ;  /* 0x000000ffff070224 */ /* 0x000fe200078e0206 */
[----:B------:R-:W-:Y:S01]  /*0410*/  FSETP.GEU.AND P0, PT, R21, 1, PT ;  /* 0x3f8000001500780b */ /* 0x000fe20003f0e000 */
[----:B------:R-:W-:-:S03]  /*0420*/  FMUL R27, R27, R27 ;  /* 0x0000001b1b1b7220 */ /* 0x000fc60000400000 */
[----:B------:R-:W-:-:S03]  /*0430*/  IADD3 R8, PT, PT, R7, 0x1, RZ ;  /* 0x0000000107087810 */ /* 0x000fc60007ffe0ff */
[----:B------:R-:W-:Y:S02]  /*0440*/  @P1 IMAD.MOV R8, RZ, RZ, R7 ;  /* 0x000000ffff081224 */ /* 0x000fe400078e0207 */
[----:B------:R-:W-:Y:S01]  /*0450*/  FMUL R7, R28, R28 ;  /* 0x0000001c1c077220 */ /* 0x000fe20000400000 */
[----:B------:R-:W-:-:S03]  /*0460*/  VIADD R12, R12, 0x8 ;  /* 0x000000080c0c7836 */ /* 0x000fc60000000000 */
[----:B------:R-:W-:Y:S01]  /*0470*/  FFMA R7, R26, R26, R7 ;  /* 0x0000001a1a077223 */ /* 0x000fe20000000007 */
[----:B------:R-:W-:Y:S02]  /*0480*/  VIADD R13, R13, 0x8 ;  /* 0x000000080d0d7836 */ /* 0x000fe40000000000 */
[----:B--2---:R-:W-:-:S04]  /*0490*/  FMUL R6, R23, R23 ;  /* 0x0000001717067220 */ /* 0x004fc80000400000 */
[----:B---3--:R-:W-:Y:S01]  /*04a0*/  FFMA R6, R25, R25, R6 ;  /* 0x0000001919067223 */ /* 0x008fe20000000006 */
[----:B------:R-:W-:-:S04]  /*04b0*/  FFMA R27, R24, R24, R27 ;  /* 0x00000018181b7223 */ /* 0x000fc8000000001b */
[----:B------:R-:W-:Y:S01]  /*04c0*/  FSETP.GEU.AND P1, PT, R6, 1, PT ;  /* 0x3f8000000600780b */ /* 0x000fe20003f2e000 */
[C---:B------:R-:W-:Y:S01]  /*04d0*/  VIADD R6, R8.reuse, 0x1 ;  /* 0x0000000108067836 */ /* 0x040fe20000000000 */
[----:B------:R-:W-:Y:S02]  /*04e0*/  @P0 IADD3 R6, PT, PT, R8, RZ, RZ ;  /* 0x000000ff08060210 */ /* 0x000fe40007ffe0ff */
[----:B------:R-:W-:-:S03]  /*04f0*/  FSETP.GEU.AND P0, PT, R27, 1, PT ;  /* 0x3f8000001b00780b */ /* 0x000fc60003f0e000 */
[----:B------:R-:W-:-:S06]  /*0500*/  VIADD R8, R6, 0x1 ;  /* 0x0000000106087836 */ /* 0x000fcc0000000000 */
[----:B------:R-:W-:Y:S01]  /*0510*/  @P1 IMAD.MOV R8, RZ, RZ, R6 ;  /* 0x000000ffff081224 */ /* 0x000fe200078e0206 */
[----:B------:R-:W-:-:S04]  /*0520*/  FSETP.GEU.AND P1, PT, R7, 1, PT ;  /* 0x3f8000000700780b */ /* 0x000fc80003f2e000 */
[----:B------:R-:W-:Y:S01]  /*0530*/  IADD3 R6, PT, PT, R8, 0x1, RZ ;  /* 0x0000000108067810 */ /* 0x000fe20007ffe0ff */
[----:B------:R-:W-:Y:S01]  /*0540*/  @P0 IMAD.MOV R6, RZ, RZ, R8 ;  /* 0x000000ffff060224 */ /* 0x000fe200078e0208 */
[----:B------:R-:W-:-:S04]  /*0550*/  ISETP.NE.AND P0, PT, R12, RZ, PT ;  /* 0x000000ff0c00720c */ /* 0x000fc80003f05270 */
[----:B------:R-:W-:-:S03]  /*0560*/  IADD3 R10, PT, PT, R6, 0x1, RZ ;  /* 0x00000001060a7810 */ /* 0x000fc60007ffe0ff */
[----:B------:R-:W-:-:S06]  /*0570*/  @P1 IMAD.MOV R10, RZ, RZ, R6 ;  /* 0x000000ffff0a1224 */ /* 0x000fcc00078e0206 */
[----:B------:R-:W-:Y:S05]  /*0580*/  @P0 BRA `(.L_x_31) ;  /* 0xfffffffc00080947 */ /* 0x000fea000383ffff */
.L_x_30:
[----:B------:R-:W-:Y:S05]  /*0590*/  BSYNC.RECONVERGENT B1 ;  /* 0x0000000000017941 */ /* 0x000fea0003800200 */
.L_x_29:
[----:B------:R-:W-:-:S13]  /*05a0*/  ISETP.NE.AND P0, PT, R14, RZ, PT ;  /* 0x000000ff0e00720c */ /* 0x000fda0003f05270 */
[----:B------:R-:W-:Y:S05]  /*05b0*/  @!P0 BRA `(.L_x_28) ;  /* 0x0000000000308947 */ /* 0x000fea0003800000 */
[----:B------:R-:W0:Y:S08]  /*05c0*/  LDC.64 R4, c[0x0][0x388] ;  /* 0x0000e200ff047b82 */ /* 0x000e300000000a00 */
[----:B------:R-:W1:Y:S01]  /*05d0*/  LDC.64 R2, c[0x0][0x380] ;  /* 0x0000e000ff027b82 */ /* 0x000e620000000a00 */
[----:B0-----:R-:W-:-:S06]  /*05e0*/  IMAD.WIDE R4, R13, 0x4, R4 ;  /* 0x000000040d047825 */ /* 0x001fcc00078e0204 */
[----:B------:R-:W2:Y:S01]  /*05f0*/  LDG.E R4, desc[UR6][R4.64] ;  /* 0x0000000604047981 */ /* 0x000ea2000c1e1900 */
[----:B-1----:R-:W-:-:S06]  /*0600*/  IMAD.WIDE R2, R13, 0x4, R2 ;  /* 0x000000040d027825 */ /* 0x002fcc00078e0202 */
[----:B------:R-:W3:Y:S01]  /*0610*/  LDG.E R2, desc[UR6][R2.64] ;  /* 0x0000000602027981 */ /* 0x000ee2000c1e1900 */
[----:B------:R-:W-:Y:S01]  /*0620*/  IADD3 R6, PT, PT, R10, 0x1, RZ ;  /* 0x000000010a067810 */ /* 0x000fe20007ffe0ff */
[----:B--2---:R-:W-:-:S04]  /*0630*/  FMUL R7, R4, R4 ;  /* 0x0000000404077220 */ /* 0x004fc80000400000 */
[----:B---3--:R-:W-:-:S05]  /*0640*/  FFMA R7, R2, R2, R7 ;  /* 0x0000000202077223 */ /* 0x008fca0000000007 */
[----:B------:R-:W-:-:S13]  /*0650*/  FSETP.GEU.AND P0, PT, R7, 1, PT ;  /* 0x3f8000000700780b */ /* 0x000fda0003f0e000 */
[----:B------:R-:W-:-:S04]  /*0660*/  @P0 IMAD.MOV R6, RZ, RZ, R10 ;  /* 0x000000ffff060224 */ /* 0x000fc800078e020a */
[----:B------:R-:W-:-:S07]  /*0670*/  IMAD.MOV.U32 R10, RZ, RZ, R6 ;  /* 0x000000ffff0a7224 */ /* 0x000fce00078e0006 */
.L_x_28:
[----:B------:R-:W-:Y:S05]  /*0680*/  BSYNC.RECONVERGENT B0 ;  /* 0x0000000000007941 */ /* 0x000fea0003800200 */
.L_x_27:
[----:B------:R-:W0:Y:S01]  /*0690*/  S2UR UR5, SR_CgaCtaId ;  /* 0x00000000000579c3 */ /* 0x000e220000008800 */
[----:B------:R-:W-:Y:S01]  /*06a0*/  UMOV UR4, 0x400 ;  /* 0x0000040000047882 */ /* 0x000fe20000000000 */
[----:B------:R-:W-:Y:S01]  /*06b0*/  ISETP.NE.AND P0, PT, R11, RZ, PT ;  /* 0x000000ff0b00720c */ /* 0x000fe20003f05270 */
[----:B0-----:R-:W-:-:S06]  /*06c0*/  ULEA UR4, UR5, UR4, 0x18 ;  /* 0x0000000405047291 */ /* 0x001fcc000f8ec0ff */
[----:B------:R-:W-:-:S05]  /*06d0*/  LEA R3, R11, UR4, 0x2 ;  /* 0x000000040b037c11 */ /* 0x000fca000f8e10ff */
[----:B------:R0:W-:Y:S01]  /*06e0*/  STS [R3], R10 ;  /* 0x0000000a03007388 */ /* 0x0001e20000000800 */
[----:B------:R-:W-:Y:S06]  /*06f0*/  BAR.SYNC.DEFER_BLOCKING 0x0 ;  /* 0x0000000000007b1d */ /* 0x000fec0000010000 */
[----:B------:R-:W-:Y:S05]  /*0700*/  @P0 EXIT ;  /* 0x000000000000094d */ /* 0x000fea0003800000 */
[----:B------:R-:W-:Y:S02]  /*0710*/  HFMA2 R5, -RZ, RZ, 0, 0 ;  /* 0x00000000ff057431 */ /* 0x000fe400000001ff */
[----:B------:R-:W-:-:S07]  /*0720*/  IMAD.MOV.U32 R2, RZ, RZ, 0x40 ;  /* 0x00000040ff027424 */ /* 0x000fce00078e00ff */
.L_x_32:
[----:B------:R-:W1:Y:S04]  /*0730*/  LDS.128 R24, [R2+UR4+-0x40] ;  /* 0xffffc00402187984 */ /* 0x000e680008000c00 */
[----:B0-----:R-:W0:Y:S04]  /*0740*/  LDS.128 R8, [R2+UR4+-0x30] ;  /* 0xffffd00402087984 */ /* 0x001e280008000c00 */
[----:B------:R-:W2:Y:S04]  /*0750*/  LDS.128 R12, [R2+UR4+-0x20] ;  /* 0xffffe004020c7984 */ /* 0x000ea80008000c00 */
[----:B------:R-:W3:Y:S04]  /*0760*/  LDS.128 R16, [R2+UR4+-0x10] ;  /* 0xfffff00402107984 */ /* 0x000ee80008000c00 */
[----:B------:R-:W4:Y:S01]  /*0770*/  LDS.128 R20, [R2+UR4] ;  /* 0x0000000402147984 */ /* 0x000f220008000c00 */
[----:B-1----:R-:W-:-:S03]  /*0780*/  IADD3 R24, PT, PT, R25, R24, R5 ;  /* 0x0000001819187210 */ /* 0x002fc60007ffe005 */
[----:B------:R-:W1:Y:S01]  /*0790*/  LDS.128 R4, [R2+UR4+0x10] ;  /* 0x0000100402047984 */ /* 0x000e620008000c00 */
[----:B------:R-:W-:-:S04]  /*07a0*/  IADD3 R24, PT, PT, R27, R26, R24 ;  /* 0x0000001a1b187210 */ /* 0x000fc80007ffe018 */
[----:B0-----:R-:W-:Y:S02]  /*07b0*/  IADD3 R8, PT, PT, R9, R8, R24 ;  /* 0x0000000809087210 */ /* 0x001fe40007ffe018 */
[----:B------:R-:W0:Y:S02]  /*07c0*/  LDS.128 R24, [R2+UR4+0x20] ;  /* 0x0000200402187984 */ /* 0x000e240008000c00 */
[----:B------:R-:W-:-:S04]  /*07d0*/  IADD3 R8, PT, PT, R11, R10, R8 ;  /* 0x0000000a0b087210 */ /* 0x000fc80007ffe008 */
[----:B--2---:R-:W-:Y:S02]  /*07e0*/  IADD3 R12, PT, PT, R13, R12, R8 ;  /* 0x0000000c0d0c7210 */ /* 0x004fe40007ffe008 */
[----:B------:R2:W5:Y:S02]  /*07f0*/  LDS.128 R8, [R2+UR4+0x30] ;  /* 0x0000300402087984 */ /* 0x0005640008000c00 */
[----:B------:R-:W-:-:S04]  /*0800*/  IADD3 R12, PT, PT, R15, R14, R12 ;  /* 0x0000000e0f0c7210 */ /* 0x000fc80007ffe00c */
[----:B---3--:R-:W-:Y:S02]  /*0810*/  IADD3 R12, PT, PT, R17, R16, R12 ;  /* 0x00000010110c7210 */ /* 0x008fe40007ffe00c */
[----:B--2---:R-:W-:Y:S02]  /*0820*/  IADD3 R2, PT, PT, R2, 0x80, RZ ;  /* 0x0000008002027810 */ /* 0x004fe40007ffe0ff */
[----:B------:R-:W-:Y:S02]  /*0830*/  IADD3 R12, PT, PT, R19, R18, R12 ;  /* 0x00000012130c7210 */ /* 0x000fe40007ffe00c */
[----:B------:R-:W-:Y:S02]  /*0840*/  ISETP.NE.AND P0, PT, R2, 0x840, PT ;  /* 0x000008400200780c */ /* 0x000fe40003f05270 */
[----:B----4-:R-:W-:-:S04]  /*0850*/  IADD3 R12, PT, PT, R21, R20, R12 ;  /* 0x00000014150c7210 */ /* 0x010fc80007ffe00c */
[----:B------:R-:W-:-:S04]  /*0860*/  IADD3 R12, PT, PT, R23, R22, R12 ;  /* 0x00000016170c7210 */ /* 0x000fc80007ffe00c */
[----:B-1----:R-:W-:-:S04]  /*0870*/  IADD3 R4, PT, PT, R5, R4, R12 ;  /* 0x0000000405047210 */ /* 0x002fc80007ffe00c */
[----:B------:R-:W-:-:S04]  /*0880*/  IADD3 R4, PT, PT, R7, R6, R4 ;  /* 0x0000000607047210 */ /* 0x000fc80007ffe004 */
[----:B0-----:R-:W-:-:S04]  /*0890*/  IADD3 R4, PT, PT, R25, R24, R4 ;  /* 0x0000001819047210 */ /* 0x001fc80007ffe004 */
        /* <DEDUP_REMOVED lines=8> */
.L_x_33:
        /* <DEDUP_REMOVED lines=14> */
.L_x_42:


//--------------------- .text._Z10count_pi_1PfS_Pii --------------------------
	.section	.text._Z10count_pi_1PfS_Pii,"ax",@progbits
	.align	128
        .global         _Z10count_pi_1PfS_Pii
        .type           _Z10count_pi_1PfS_Pii,@function
        .size           _Z10count_pi_1PfS_Pii,(.L_x_43 - _Z10count_pi_1PfS_Pii)
        .other          _Z10count_pi_1PfS_Pii,@"STO_CUDA_ENTRY STV_DEFAULT"
_Z10count_pi_1PfS_Pii:
.text._Z10count_pi_1PfS_Pii:
[----:B------:R-:W-:Y:S01]  /*0000*/  LDC R1, c[0x0][0x37c] ;  /* 0x0000df00ff017b82 */ /* 0x000fe20000000800 */
[----:B------:R-:W0:Y:S07]  /*0010*/  S2R R0, SR_TID.X ;  /* 0x0000000000007919 */ /* 0x000e2e0000002100 */
[----:B------:R-:W0:Y:S01]  /*0020*/  S2UR UR4, SR_CTAID.X ;  /* 0x00000000000479c3 */ /* 0x000e220000002500 */
[----:B------:R-:W-:Y:S01]  /*0030*/  BSSY.RECONVERGENT B0, `(.L_x_34) ;  /* 0x0000065000007945 */ /* 0x000fe20003800200 */
[----:B------:R-:W-:-:S06]  /*0040*/  IMAD.MOV.U32 R10, RZ, RZ, RZ ;  /* 0x000000ffff0a7224 */ /* 0x000fcc00078e00ff */
[----:B------:R-:W0:Y:S02]  /*0050*/  LDC R3, c[0x0][0x360] ;  /* 0x0000d800ff037b82 */ /* 0x000e240000000800 */
[----:B0-----:R-:W-:Y:S01]  /*0060*/  IMAD R0, R3, UR4, R0 ;  /* 0x0000000403007c24 */ /* 0x001fe2000f8e0200 */
[----:B------:R-:W0:Y:S04]  /*0070*/  LDCU.64 UR4, c[0x0][0x358] ;  /* 0x00006b00ff0477ac */ /* 0x000e280008000a00 */
[----:B------:R-:W-:-:S04]  /*0080*/  SHF.L.U32 R11, R0, 0x7, RZ ;  /* 0x00000007000b7819 */ /* 0x000fc800000006ff */
[----:B------:R-:W-:-:S13]  /*0090*/  ISETP.NE.AND P0, PT, R11, 0x7fffff80, PT ;  /* 0x7fffff800b00780c */ /* 0x000fda0003f05270 */
[----:B0-----:R-:W-:Y:S05]  /*00a0*/  @!P0 BRA `(.L_x_35) ;  /* 0x0000000400748947 */ /* 0x001fea0003800000 */
[C---:B------:R-:W-:Y:S01]  /*00b0*/  IADD3 R2, PT, PT, R11.reuse, 0x1, RZ ;  /* 0x000000010b027810 */ /* 0x040fe20007ffe0ff */
[----:B------:R-:W-:Y:S01]  /*00c0*/  BSSY.RECONVERGENT B1, `(.L_x_36) ;  /* 0x000004d000017945 */ /* 0x000fe20003800200 */
[----:B------:R-:W-:Y:S02]  /*00d0*/  HFMA2 R10, -RZ, RZ, 0, 0 ;  /* 0x00000000ff0a7431 */ /* 0x000fe400000001ff */
        /* <DEDUP_REMOVED lines=13> */
.L_x_38:
        /* <DEDUP_REMOVED lines=17> */
[----:B------:R0:W5:Y:S01]  /*02c0*/  LDG.E R26, desc[UR4][R6.64+0xc] ;  /* 0x00000c04061a7981 */ /* 0x000162000c1e1900 */
[----:B------:R-:W-:-:S02]  /*02d0*/  IADD3 R12, PT, PT, R12, 0x8, RZ ;  /* 0x000000080c0c7810 */ /* 0x000fc40007ffe0ff */
[----:B------:R-:W-:Y:S01]  /*02e0*/  IADD3 R11, PT, PT, R11, 0x8, RZ ;  /* 0x000000080b0b7810 */ /* 0x000fe20007ffe0ff */
[----:B--2---:R-:W-:-:S04]  /*02f0*/  FMUL R29, R29, R29 ;  /* 0x0000001d1d1d7220 */ /* 0x004fc80000400000 */
[----:B---3--:R-:W-:Y:S01]  /*0300*/  FFMA R29, R25, R25, R29 ;  /* 0x00000019191d7223 */ /* 0x008fe2000000001d */
[----:B----4-:R-:W-:-:S04]  /*0310*/  FMUL R24, R24, R24 ;  /* 0x0000001818187220 */ /* 0x010fc80000400000 */
[----:B------:R-:W-:Y:S01]  /*0320*/  FSETP.GEU.AND P0, PT, R29, 1, PT ;  /* 0x3f8000001d00780b */ /* 0x000fe20003f0e000 */
[----:B-----5:R-:W-:Y:S01]  /*0330*/  FFMA R24, R23, R23, R24 ;  /* 0x0000001717187223 */ /* 0x020fe20000000018 */
[----:B------:R-:W-:-:S04]  /*0340*/  FMUL R23, R13, R13 ;  /* 0x0000000d0d177220 */ /* 0x000fc80000400000 */
[----:B------:R-:W-:Y:S01]  /*0350*/  FSETP.GEU.AND P1, PT, R24, 1, PT ;  /* 0x3f8000001800780b */ /* 0x000fe20003f2e000 */
[----:B------:R-:W-:Y:S01]  /*0360*/  FFMA R23, R22, R22, R23 ;  /* 0x0000001616177223 */ /* 0x000fe20000000017 */
[----:B------:R-:W-:-:S05]  /*0370*/  IADD3 R13, PT, PT, R10, 0x1, RZ ;  /* 0x000000010a0d7810 */ /* 0x000fca0007ffe0ff */
[----:B------:R-:W-:Y:S02]  /*0380*/  @P0 IMAD.MOV R13, RZ, RZ, R10 ;  /* 0x000000ffff0d0224 */ /* 0x000fe400078e020a */
[----:B------:R-:W-:Y:S01]  /*0390*/  FMUL R21, R21, R21 ;  /* 0x0000001515157220 */ /* 0x000fe20000400000 */
[----:B------:R-:W-:-:S03]  /*03a0*/  FSETP.GEU.AND P0, PT, R23, 1, PT ;  /* 0x3f8000001700780b */ /* 0x000fc60003f0e000 */
[----:B------:R-:W-:Y:S01]  /*03b0*/  FFMA R21, R20, R20, R21 ;  /* 0x0000001414157223 */ /* 0x000fe20000000015 */
[----:B0-----:R-:W-:Y:S01]  /*03c0*/  IADD3 R6, PT, PT, R13, 0x1, RZ ;  /* 0x000000010d067810 */ /* 0x001fe20007ffe0ff */
[----:B------:R-:W-:Y:S02]  /*03d0*/  @P1 IMAD.MOV R6, RZ, RZ, R13 ;  /* 0x000000ffff061224 */ /* 0x000fe400078e020d */
[----:B------:R-:W-:Y:S01]  /*03e0*/  FMUL R19, R19, R19 ;  /* 0x0000001313137220 */ /* 0x000fe20000400000 */
[----:B------:R-:W-:-:S03]  /*03f0*/  FSETP.GEU.AND P1, PT, R21, 1, PT ;  /* 0x3f8000001500780b */ /* 0x000fc60003f2e000 */
[----:B------:R-:W-:Y:S01]  /*0400*/  FFMA R19, R18, R18, R19 ;  /* 0x0000001212137223 */ /* 0x000fe20000000013 */
[C---:B------:R-:W-:Y:S02]  /*0410*/  IADD3 R7, PT, PT, R6.reuse, 0x1, RZ ;  /* 0x0000000106077810 */ /* 0x040fe40007ffe0ff */
[----:B------:R-:W-:Y:S01]  /*0420*/  @P0 IADD3 R7, PT, PT, R6, RZ, RZ ;  /* 0x000000ff06070210 */ /* 0x000fe20007ffe0ff */
[----:B------:R-:W-:Y:S01]  /*0430*/  FMUL R17, R17, R17 ;  /* 0x0000001111117220 */ /* 0x000fe20000400000 */
[----:B------:R-:W-:-:S03]  /*0440*/  FSETP.GEU.AND P0, PT, R19, 1, PT ;  /* 0x3f8000001300780b */ /* 0x000fc60003f0e000 */
[----:B------:R-:W-:Y:S01]  /*0450*/  FFMA R17, R16, R16, R17 ;  /* 0x0000001010117223 */ /* 0x000fe20000000011 */
[C---:B------:R-:W-:Y:S01]  /*0460*/  VIADD R8, R7.reuse, 0x1 ;  /* 0x0000000107087836 */ /* 0x040fe20000000000 */
[----:B------:R-:W-:Y:S01]  /*0470*/  @P1 IADD3 R8, PT, PT, R7, RZ, RZ ;  /* 0x000000ff07081210 */ /* 0x000fe20007ffe0ff */
[----:B------:R-:W-:Y:S02]  /*0480*/  FMUL R6, R27, R27 ;  /* 0x0000001b1b067220 */ /* 0x000fe40000400000 */
[----:B------:R-:W-:Y:S02]  /*0490*/  FSETP.GEU.AND P1, PT, R17, 1, PT ;  /* 0x3f8000001100780b */ /* 0x000fe40003f2e000 */
[----:B------:R-:W-:Y:S01]  /*04a0*/  FFMA R6, R15, R15, R6 ;  /* 0x0000000f0f067223 */ /* 0x000fe20000000006 */
[----:B------:R-:W-:Y:S02]  /*04b0*/  IADD3 R9, PT, PT, R8, 0x1, RZ ;  /* 0x0000000108097810 */ /* 0x000fe40007ffe0ff */
[----:B------:R-:W-:-:S02]  /*04c0*/  @P0 IMAD.MOV R9, RZ, RZ, R8 ;  /* 0x000000ffff090224 */ /* 0x000fc400078e0208 */
[----:B------:R-:W-:Y:S01]  /*04d0*/  FSETP.GEU.AND P0, PT, R6, 1, PT ;  /* 0x3f8000000600780b */ /* 0x000fe20003f0e000 */
[----:B------:R-:W-:Y:S02]  /*04e0*/  FMUL R7, R28, R28 ;  /* 0x0000001c1c077220 */ /* 0x000fe40000400000 */
[C---:B------:R-:W-:Y:S02]  /*04f0*/  IADD3 R6, PT, PT, R9.reuse, 0x1, RZ ;  /* 0x0000000109067810 */ /* 0x040fe40007ffe0ff */
[----:B------:R-:W-:Y:S01]  /*0500*/  FFMA R7, R26, R26, R7 ;  /* 0x0000001a1a077223 */ /* 0x000fe20000000007 */
[----:B------:R-:W-:-:S04]  /*0510*/  @P1 IADD3 R6, PT, PT, R9, RZ, RZ ;  /* 0x000000ff09061210 */ /* 0x000fc80007ffe0ff */
[----:B------:R-:W-:Y:S01]  /*0520*/  FSETP.GEU.AND P1, PT, R7, 1, PT ;  /* 0x3f8000000700780b */ /* 0x000fe20003f2e000 */
[C---:B------:R-:W-:Y:S02]  /*0530*/  VIADD R7, R6.reuse, 0x1 ;  /* 0x0000000106077836 */ /* 0x040fe40000000000 */
[----:B------:R-:W-:Y:S02]  /*0540*/  @P0 IADD3 R7, PT, PT, R6, RZ, RZ ;  /* 0x000000ff06070210 */ /* 0x000fe40007ffe0ff */
[----:B------:R-:W-:-:S03]  /*0550*/  ISETP.NE.AND P0, PT, R12, RZ, PT ;  /* 0x000000ff0c00720c */ /* 0x000fc60003f05270 */
[----:B------:R-:W-:-:S05]  /*0560*/  VIADD R10, R7, 0x1 ;  /* 0x00000001070a7836 */ /* 0x000fca0000000000 */
[----:B------:R-:W-:-:S05]  /*0570*/  @P1 IADD3 R10, PT, PT, R7, RZ, RZ ;  /* 0x000000ff070a1210 */ /* 0x000fca0007ffe0ff */
[----:B------:R-:W-:Y:S05]  /*0580*/  @P0 BRA `(.L_x_38) ;  /* 0xfffffffc00080947 */ /* 0x000fea000383ffff */
.L_x_37:
[----:B------:R-:W-:Y:S05]  /*0590*/  BSYNC.RECONVERGENT B1 ;  /* 0x0000000000017941 */ /* 0x000fea0003800200 */
.L_x_36:
        /* <DEDUP_REMOVED lines=8> */
[----:B------:R-:W-:Y:S02]  /*0620*/  VIADD R6, R10, 0x1 ;  /* 0x000000010a067836 */ /* 0x000fe40000000000 */
[----:B--2---:R-:W-:-:S04]  /*0630*/  FMUL R7, R4, R4 ;  /* 0x0000000404077220 */ /* 0x004fc80000400000 */
[----:B---3--:R-:W-:-:S05]  /*0640*/  FFMA R7, R2, R2, R7 ;  /* 0x0000000202077223 */ /* 0x008fca0000000007 */
[----:B------:R-:W-:-:S13]  /*0650*/  FSETP.GEU.AND P0, PT, R7, 1, PT ;  /* 0x3f8000000700780b */ /* 0x000fda0003f0e000 */
[----:B------:R-:W-:-:S04]  /*0660*/  @P0 IADD3 R6, PT, PT, R10, RZ, RZ ;  /* 0x000000ff0a060210 */ /* 0x000fc80007ffe0ff */
[----:B------:R-:W-:-:S07]  /*0670*/  MOV R10, R6 ;  /* 0x00000006000a7202 */ /* 0x000fce0000000f00 */
.L_x_35:
[----:B------:R-:W-:Y:S05]  /*0680*/  BSYNC.RECONVERGENT B0 ;  /* 0x0000000000007941 */ /* 0x000fea0003800200 */
.L_x_34:
[----:B------:R-:W0:Y:S02]  /*0690*/  LDC.64 R2, c[0x0][0x390] ;  /* 0x0000e400ff027b82 */ /* 0x000e240000000a00 */
[----:B0-----:R-:W-:-:S05]  /*06a0*/  IMAD.WIDE R2, R0, 0x4, R2 ;  /* 0x0000000400027825 */ /* 0x001fca00078e0202 */
[----:B------:R-:W-:Y:S01]  /*06b0*/  STG.E desc[UR4][R2.64], R10 ;  /* 0x0000000a02007986 */ /* 0x000fe2000c101904 */
[----:B------:R-:W-:Y:S05]  /*06c0*/  EXIT ;  /* 0x000000000000794d */ /* 0x000fea0003800000 */
.L_x_39:
        /* <DEDUP_REMOVED lines=11> */
.L_x_43:


//--------------------- .nv.shared.reserved.0     --------------------------
	.section	.nv.shared.reserved.0,"aw",@nobits
	.weak		__nv_reservedSMEM_offset_0_alias
	.size		__nv_reservedSMEM_offset_0_alias, 0, 64
	.other		__nv_reservedSMEM_offset_0_alias,@"STO_CUDA_RESERVED_SHARED STV_DEFAULT"
__nv_reservedSMEM_offset_0_alias:
	.zero		0
	.zero		64


//--------------------- .nv.shared._Z10count_pi_3PfS_Pii --------------------------
	.section	.nv.shared._Z10count_pi_3PfS_Pii,"aw",@nobits
	.sectionflags	@""
	.align	4
.nv.shared._Z10count_pi_3PfS_Pii:
	.zero		3072


//--------------------- .nv.shared._Z10count_pi_2PfS_Pii --------------------------
	.section	.nv.shared._Z10count_pi_2PfS_Pii,"aw",@nobits
	.sectionflags	@""
	.align	4
.nv.shared._Z10count_pi_2PfS_Pii:
	.zero		3072


//--------------------- .nv.constant0._Z10count_pi_4PfS_Pii --------------------------
	.section	.nv.constant0._Z10count_pi_4PfS_Pii,"a",@progbits
	.sectionflags	@""
	.align	4
.nv.constant0._Z10count_pi_4PfS_Pii:
	.zero		924


//--------------------- .nv.constant0._Z10count_pi_3PfS_Pii --------------------------
	.section	.nv.constant0._Z10count_pi_3PfS_Pii,"a",@progbits
	.sectionflags	@""
	.align	4
.nv.constant0._Z10count_pi_3PfS_Pii:
	.zero		924


//--------------------- .nv.constant0._Z10count_pi_2PfS_Pii --------------------------
	.section	.nv.constant0._Z10count_pi_2PfS_Pii,"a",@progbits
	.sectionflags	@""
	.align	4
.nv.constant0._Z10count_pi_2PfS_Pii:
	.zero		924


//--------------------- .nv.constant0._Z10count_pi_1PfS_Pii --------------------------
	.section	.nv.constant0._Z10count_pi_1PfS_Pii,"a",@progbits
	.sectionflags	@""
	.align	4
.nv.constant0._Z10count_pi_1PfS_Pii:
	.zero		924


//--------------------- SYMBOLS --------------------------

	.type		.nv.reservedSmem.offset0,@object
	.size		.nv.reservedSmem.offset0,0x4
	.type		.nv.reservedSmem.cap,@object
	.size		.nv.reservedSmem.cap,0x4
